//
// Generated by NVIDIA NVVM Compiler
//
// Compiler Build ID: CL-36424714
// Cuda compilation tools, release 13.0, V13.0.88
// Based on NVVM 20.0.0
//

.version 9.0
.target sm_100
.address_size 64

	// .globl	_Z16MatVecMul_GlobalPfS_S_ii
// _ZZ16MatVecMul_sharedPfS_S_iiE4ds_N has been demoted

.visible .entry _Z16MatVecMul_GlobalPfS_S_ii(
	.param .u64 .ptr .align 1 _Z16MatVecMul_GlobalPfS_S_ii_param_0,
	.param .u64 .ptr .align 1 _Z16MatVecMul_GlobalPfS_S_ii_param_1,
	.param .u64 .ptr .align 1 _Z16MatVecMul_GlobalPfS_S_ii_param_2,
	.param .u32 _Z16MatVecMul_GlobalPfS_S_ii_param_3,
	.param .u32 _Z16MatVecMul_GlobalPfS_S_ii_param_4
)
{
	.reg .pred 	%p<11>;
	.reg .b32 	%r<10>;
	.reg .b32 	%f<112>;
	.reg .b64 	%rd<64>;

	ld.param.u64 	%rd30, [_Z16MatVecMul_GlobalPfS_S_ii_param_0];
	ld.param.u64 	%rd31, [_Z16MatVecMul_GlobalPfS_S_ii_param_1];
	ld.param.u64 	%rd29, [_Z16MatVecMul_GlobalPfS_S_ii_param_2];
	ld.param.u32 	%r2, [_Z16MatVecMul_GlobalPfS_S_ii_param_3];
	ld.param.u32 	%r1, [_Z16MatVecMul_GlobalPfS_S_ii_param_4];
	cvta.to.global.u64 	%rd1, %rd31;
	cvta.to.global.u64 	%rd2, %rd30;
	mov.u32 	%r3, %ntid.y;
	mov.u32 	%r4, %ctaid.y;
	mov.u32 	%r5, %tid.y;
	mad.lo.s32 	%r6, %r3, %r4, %r5;
	cvt.u64.u32 	%rd3, %r6;
	setp.ge.u32 	%p1, %r6, %r2;
	@%p1 bra 	$L__BB0_15;
	cvt.s64.s32 	%rd4, %r1;
	setp.eq.s32 	%p2, %r1, 0;
	mov.f32 	%f111, 0f00000000;
	@%p2 bra 	$L__BB0_14;
	mul.lo.s64 	%rd5, %rd4, %rd3;
	setp.lt.u32 	%p3, %r1, 16;
	mov.f32 	%f111, 0f00000000;
	mov.b64 	%rd59, 0;
	@%p3 bra 	$L__BB0_5;
	and.b64  	%rd59, %rd4, -16;
	shl.b64 	%rd33, %rd5, 2;
	add.s64 	%rd34, %rd33, %rd2;
	add.s64 	%rd56, %rd34, 32;
	add.s64 	%rd55, %rd1, 32;
	mov.f32 	%f111, 0f00000000;
	mov.u64 	%rd57, %rd59;
$L__BB0_4:
	.pragma "nounroll";
	ld.global.f32 	%f18, [%rd56+-32];
	ld.global.f32 	%f19, [%rd55+-32];
	fma.rn.f32 	%f20, %f18, %f19, %f111;
	ld.global.f32 	%f21, [%rd56+-28];
	ld.global.f32 	%f22, [%rd55+-28];
	fma.rn.f32 	%f23, %f21, %f22, %f20;
	ld.global.f32 	%f24, [%rd56+-24];
	ld.global.f32 	%f25, [%rd55+-24];
	fma.rn.f32 	%f26, %f24, %f25, %f23;
	ld.global.f32 	%f27, [%rd56+-20];
	ld.global.f32 	%f28, [%rd55+-20];
	fma.rn.f32 	%f29, %f27, %f28, %f26;
	ld.global.f32 	%f30, [%rd56+-16];
	ld.global.f32 	%f31, [%rd55+-16];
	fma.rn.f32 	%f32, %f30, %f31, %f29;
	ld.global.f32 	%f33, [%rd56+-12];
	ld.global.f32 	%f34, [%rd55+-12];
	fma.rn.f32 	%f35, %f33, %f34, %f32;
	ld.global.f32 	%f36, [%rd56+-8];
	ld.global.f32 	%f37, [%rd55+-8];
	fma.rn.f32 	%f38, %f36, %f37, %f35;
	ld.global.f32 	%f39, [%rd56+-4];
	ld.global.f32 	%f40, [%rd55+-4];
	fma.rn.f32 	%f41, %f39, %f40, %f38;
	ld.global.f32 	%f42, [%rd56];
	ld.global.f32 	%f43, [%rd55];
	fma.rn.f32 	%f44, %f42, %f43, %f41;
	ld.global.f32 	%f45, [%rd56+4];
	ld.global.f32 	%f46, [%rd55+4];
	fma.rn.f32 	%f47, %f45, %f46, %f44;
	ld.global.f32 	%f48, [%rd56+8];
	ld.global.f32 	%f49, [%rd55+8];
	fma.rn.f32 	%f50, %f48, %f49, %f47;
	ld.global.f32 	%f51, [%rd56+12];
	ld.global.f32 	%f52, [%rd55+12];
	fma.rn.f32 	%f53, %f51, %f52, %f50;
	ld.global.f32 	%f54, [%rd56+16];
	ld.global.f32 	%f55, [%rd55+16];
	fma.rn.f32 	%f56, %f54, %f55, %f53;
	ld.global.f32 	%f57, [%rd56+20];
	ld.global.f32 	%f58, [%rd55+20];
	fma.rn.f32 	%f59, %f57, %f58, %f56;
	ld.global.f32 	%f60, [%rd56+24];
	ld.global.f32 	%f61, [%rd55+24];
	fma.rn.f32 	%f62, %f60, %f61, %f59;
	ld.global.f32 	%f63, [%rd56+28];
	ld.global.f32 	%f64, [%rd55+28];
	fma.rn.f32 	%f111, %f63, %f64, %f62;
	add.s64 	%rd57, %rd57, -16;
	add.s64 	%rd56, %rd56, 64;
	add.s64 	%rd55, %rd55, 64;
	setp.ne.s64 	%p4, %rd57, 0;
	@%p4 bra 	$L__BB0_4;
$L__BB0_5:
	and.b32  	%r7, %r1, 15;
	setp.eq.s32 	%p5, %r7, 0;
	@%p5 bra 	$L__BB0_14;
	and.b64  	%rd35, %rd4, 15;
	add.s64 	%rd36, %rd35, -1;
	setp.lt.u64 	%p6, %rd36, 7;
	@%p6 bra 	$L__BB0_8;
	add.s64 	%rd37, %rd59, %rd5;
	shl.b64 	%rd38, %rd37, 2;
	add.s64 	%rd39, %rd2, %rd38;
	ld.global.f32 	%f66, [%rd39];
	shl.b64 	%rd40, %rd59, 2;
	add.s64 	%rd41, %rd1, %rd40;
	ld.global.f32 	%f67, [%rd41];
	fma.rn.f32 	%f68, %f66, %f67, %f111;
	ld.global.f32 	%f69, [%rd39+4];
	ld.global.f32 	%f70, [%rd41+4];
	fma.rn.f32 	%f71, %f69, %f70, %f68;
	ld.global.f32 	%f72, [%rd39+8];
	ld.global.f32 	%f73, [%rd41+8];
	fma.rn.f32 	%f74, %f72, %f73, %f71;
	ld.global.f32 	%f75, [%rd39+12];
	ld.global.f32 	%f76, [%rd41+12];
	fma.rn.f32 	%f77, %f75, %f76, %f74;
	ld.global.f32 	%f78, [%rd39+16];
	ld.global.f32 	%f79, [%rd41+16];
	fma.rn.f32 	%f80, %f78, %f79, %f77;
	ld.global.f32 	%f81, [%rd39+20];
	ld.global.f32 	%f82, [%rd41+20];
	fma.rn.f32 	%f83, %f81, %f82, %f80;
	ld.global.f32 	%f84, [%rd39+24];
	ld.global.f32 	%f85, [%rd41+24];
	fma.rn.f32 	%f86, %f84, %f85, %f83;
	ld.global.f32 	%f87, [%rd39+28];
	ld.global.f32 	%f88, [%rd41+28];
	fma.rn.f32 	%f111, %f87, %f88, %f86;
	add.s64 	%rd59, %rd59, 8;
$L__BB0_8:
	and.b32  	%r8, %r1, 7;
	setp.eq.s32 	%p7, %r8, 0;
	@%p7 bra 	$L__BB0_14;
	and.b64  	%rd42, %rd4, 7;
	add.s64 	%rd43, %rd42, -1;
	setp.lt.u64 	%p8, %rd43, 3;
	@%p8 bra 	$L__BB0_11;
	add.s64 	%rd44, %rd59, %rd5;
	shl.b64 	%rd45, %rd44, 2;
	add.s64 	%rd46, %rd2, %rd45;
	ld.global.f32 	%f90, [%rd46];
	shl.b64 	%rd47, %rd59, 2;
	add.s64 	%rd48, %rd1, %rd47;
	ld.global.f32 	%f91, [%rd48];
	fma.rn.f32 	%f92, %f90, %f91, %f111;
	ld.global.f32 	%f93, [%rd46+4];
	ld.global.f32 	%f94, [%rd48+4];
	fma.rn.f32 	%f95, %f93, %f94, %f92;
	ld.global.f32 	%f96, [%rd46+8];
	ld.global.f32 	%f97, [%rd48+8];
	fma.rn.f32 	%f98, %f96, %f97, %f95;
	ld.global.f32 	%f99, [%rd46+12];
	ld.global.f32 	%f100, [%rd48+12];
	fma.rn.f32 	%f111, %f99, %f100, %f98;
	add.s64 	%rd59, %rd59, 4;
$L__BB0_11:
	and.b32  	%r9, %r1, 3;
	setp.eq.s32 	%p9, %r9, 0;
	@%p9 bra 	$L__BB0_14;
	shl.b64 	%rd49, %rd59, 2;
	add.s64 	%rd63, %rd1, %rd49;
	add.s64 	%rd50, %rd59, %rd5;
	shl.b64 	%rd51, %rd50, 2;
	add.s64 	%rd62, %rd2, %rd51;
	and.b64  	%rd61, %rd4, 3;
$L__BB0_13:
	.pragma "nounroll";
	ld.global.f32 	%f101, [%rd62];
	ld.global.f32 	%f102, [%rd63];
	fma.rn.f32 	%f111, %f101, %f102, %f111;
	add.s64 	%rd63, %rd63, 4;
	add.s64 	%rd62, %rd62, 4;
	add.s64 	%rd61, %rd61, -1;
	setp.ne.s64 	%p10, %rd61, 0;
	@%p10 bra 	$L__BB0_13;
$L__BB0_14:
	cvta.to.global.u64 	%rd52, %rd29;
	shl.b64 	%rd53, %rd3, 2;
	add.s64 	%rd54, %rd52, %rd53;
	st.global.f32 	[%rd54], %f111;
$L__BB0_15:
	ret;

}
	// .globl	_Z19MatVecMul_TransposePfS_S_ii
.visible .entry _Z19MatVecMul_TransposePfS_S_ii(
	.param .u64 .ptr .align 1 _Z19MatVecMul_TransposePfS_S_ii_param_0,
	.param .u64 .ptr .align 1 _Z19MatVecMul_TransposePfS_S_ii_param_1,
	.param .u64 .ptr .align 1 _Z19MatVecMul_TransposePfS_S_ii_param_2,
	.param .u32 _Z19MatVecMul_TransposePfS_S_ii_param_3,
	.param .u32 _Z19MatVecMul_TransposePfS_S_ii_param_4
)
{
	.reg .pred 	%p<11>;
	.reg .b32 	%r<10>;
	.reg .b32 	%f<68>;
	.reg .b64 	%rd<66>;

	ld.param.u64 	%rd23, [_Z19MatVecMul_TransposePfS_S_ii_param_0];
	ld.param.u64 	%rd24, [_Z19MatVecMul_TransposePfS_S_ii_param_1];
	ld.param.u64 	%rd22, [_Z19MatVecMul_TransposePfS_S_ii_param_2];
	ld.param.u32 	%r1, [_Z19MatVecMul_TransposePfS_S_ii_param_3];
	ld.param.u32 	%r2, [_Z19MatVecMul_TransposePfS_S_ii_param_4];
	cvta.to.global.u64 	%rd1, %rd24;
	cvta.to.global.u64 	%rd2, %rd23;
	mov.u32 	%r3, %ntid.y;
	mov.u32 	%r4, %ctaid.y;
	mov.u32 	%r5, %tid.y;
	mad.lo.s32 	%r6, %r3, %r4, %r5;
	cvt.u64.u32 	%rd3, %r6;
	setp.ge.u32 	%p1, %r6, %r1;
	@%p1 bra 	$L__BB1_14;
	cvt.s64.s32 	%rd4, %r2;
	setp.eq.s32 	%p2, %r2, 0;
	mov.f32 	%f67, 0f00000000;
	@%p2 bra 	$L__BB1_13;
	cvt.s64.s32 	%rd5, %r1;
	setp.lt.u32 	%p3, %r2, 8;
	mov.f32 	%f67, 0f00000000;
	mov.b64 	%rd64, 0;
	@%p3 bra 	$L__BB1_5;
	and.b64  	%rd64, %rd4, -8;
	shl.b64 	%rd26, %rd3, 2;
	add.s64 	%rd61, %rd2, %rd26;
	shl.b64 	%rd8, %rd5, 5;
	add.s64 	%rd60, %rd1, 16;
	shl.b64 	%rd10, %rd5, 2;
	mov.f32 	%f67, 0f00000000;
	mov.u64 	%rd62, %rd64;
$L__BB1_4:
	.pragma "nounroll";
	ld.global.f32 	%f17, [%rd61];
	ld.global.f32 	%f18, [%rd60+-16];
	fma.rn.f32 	%f19, %f17, %f18, %f67;
	add.s64 	%rd27, %rd61, %rd10;
	ld.global.f32 	%f20, [%rd27];
	ld.global.f32 	%f21, [%rd60+-12];
	fma.rn.f32 	%f22, %f20, %f21, %f19;
	add.s64 	%rd28, %rd27, %rd10;
	ld.global.f32 	%f23, [%rd28];
	ld.global.f32 	%f24, [%rd60+-8];
	fma.rn.f32 	%f25, %f23, %f24, %f22;
	add.s64 	%rd29, %rd28, %rd10;
	ld.global.f32 	%f26, [%rd29];
	ld.global.f32 	%f27, [%rd60+-4];
	fma.rn.f32 	%f28, %f26, %f27, %f25;
	add.s64 	%rd30, %rd29, %rd10;
	ld.global.f32 	%f29, [%rd30];
	ld.global.f32 	%f30, [%rd60];
	fma.rn.f32 	%f31, %f29, %f30, %f28;
	add.s64 	%rd31, %rd30, %rd10;
	ld.global.f32 	%f32, [%rd31];
	ld.global.f32 	%f33, [%rd60+4];
	fma.rn.f32 	%f34, %f32, %f33, %f31;
	add.s64 	%rd32, %rd31, %rd10;
	ld.global.f32 	%f35, [%rd32];
	ld.global.f32 	%f36, [%rd60+8];
	fma.rn.f32 	%f37, %f35, %f36, %f34;
	add.s64 	%rd33, %rd32, %rd10;
	ld.global.f32 	%f38, [%rd33];
	ld.global.f32 	%f39, [%rd60+12];
	fma.rn.f32 	%f67, %f38, %f39, %f37;
	add.s64 	%rd62, %rd62, -8;
	add.s64 	%rd61, %rd61, %rd8;
	add.s64 	%rd60, %rd60, 32;
	setp.ne.s64 	%p4, %rd62, 0;
	@%p4 bra 	$L__BB1_4;
$L__BB1_5:
	and.b32  	%r7, %r2, 7;
	setp.eq.s32 	%p5, %r7, 0;
	@%p5 bra 	$L__BB1_13;
	and.b64  	%rd34, %rd4, 7;
	add.s64 	%rd35, %rd34, -1;
	setp.lt.u64 	%p6, %rd35, 3;
	@%p6 bra 	$L__BB1_8;
	mad.lo.s64 	%rd36, %rd64, %rd5, %rd3;
	shl.b64 	%rd37, %rd36, 2;
	add.s64 	%rd38, %rd2, %rd37;
	ld.global.f32 	%f41, [%rd38];
	shl.b64 	%rd39, %rd64, 2;
	add.s64 	%rd40, %rd1, %rd39;
	ld.global.f32 	%f42, [%rd40];
	fma.rn.f32 	%f43, %f41, %f42, %f67;
	shl.b64 	%rd41, %rd5, 2;
	add.s64 	%rd42, %rd38, %rd41;
	ld.global.f32 	%f44, [%rd42];
	ld.global.f32 	%f45, [%rd40+4];
	fma.rn.f32 	%f46, %f44, %f45, %f43;
	add.s64 	%rd43, %rd42, %rd41;
	ld.global.f32 	%f47, [%rd43];
	ld.global.f32 	%f48, [%rd40+8];
	fma.rn.f32 	%f49, %f47, %f48, %f46;
	add.s64 	%rd44, %rd43, %rd41;
	ld.global.f32 	%f50, [%rd44];
	ld.global.f32 	%f51, [%rd40+12];
	fma.rn.f32 	%f67, %f50, %f51, %f49;
	add.s64 	%rd64, %rd64, 4;
$L__BB1_8:
	and.b32  	%r8, %r2, 3;
	setp.eq.s32 	%p7, %r8, 0;
	@%p7 bra 	$L__BB1_13;
	setp.eq.s32 	%p8, %r8, 1;
	@%p8 bra 	$L__BB1_11;
	mad.lo.s64 	%rd45, %rd64, %rd5, %rd3;
	shl.b64 	%rd46, %rd45, 2;
	add.s64 	%rd47, %rd2, %rd46;
	ld.global.f32 	%f53, [%rd47];
	shl.b64 	%rd48, %rd64, 2;
	add.s64 	%rd49, %rd1, %rd48;
	ld.global.f32 	%f54, [%rd49];
	fma.rn.f32 	%f55, %f53, %f54, %f67;
	shl.b64 	%rd50, %rd5, 2;
	add.s64 	%rd51, %rd47, %rd50;
	ld.global.f32 	%f56, [%rd51];
	ld.global.f32 	%f57, [%rd49+4];
	fma.rn.f32 	%f67, %f56, %f57, %f55;
	add.s64 	%rd64, %rd64, 2;
$L__BB1_11:
	and.b32  	%r9, %r2, 1;
	setp.eq.b32 	%p9, %r9, 1;
	not.pred 	%p10, %p9;
	@%p10 bra 	$L__BB1_13;
	mad.lo.s64 	%rd52, %rd64, %rd5, %rd3;
	shl.b64 	%rd53, %rd52, 2;
	add.s64 	%rd54, %rd2, %rd53;
	ld.global.f32 	%f58, [%rd54];
	shl.b64 	%rd55, %rd64, 2;
	add.s64 	%rd56, %rd1, %rd55;
	ld.global.f32 	%f59, [%rd56];
	fma.rn.f32 	%f67, %f58, %f59, %f67;
$L__BB1_13:
	cvta.to.global.u64 	%rd57, %rd22;
	shl.b64 	%rd58, %rd3, 2;
	add.s64 	%rd59, %rd57, %rd58;
	st.global.f32 	[%rd59], %f67;
$L__BB1_14:
	ret;

}
	// .globl	_Z16MatVecMul_sharedPfS_S_ii
.visible .entry _Z16MatVecMul_sharedPfS_S_ii(
	.param .u64 .ptr .align 1 _Z16MatVecMul_sharedPfS_S_ii_param_0,
	.param .u64 .ptr .align 1 _Z16MatVecMul_sharedPfS_S_ii_param_1,
	.param .u64 .ptr .align 1 _Z16MatVecMul_sharedPfS_S_ii_param_2,
	.param .u32 _Z16MatVecMul_sharedPfS_S_ii_param_3,
	.param .u32 _Z16MatVecMul_sharedPfS_S_ii_param_4
)
{
	.reg .pred 	%p<6>;
	.reg .b32 	%r<23>;
	.reg .b32 	%f<61>;
	.reg .b64 	%rd<17>;
	// demoted variable
	.shared .align 4 .b8 _ZZ16MatVecMul_sharedPfS_S_iiE4ds_N[64];
	ld.param.u64 	%rd6, [_Z16MatVecMul_sharedPfS_S_ii_param_0];
	ld.param.u64 	%rd7, [_Z16MatVecMul_sharedPfS_S_ii_param_1];
	ld.param.u64 	%rd8, [_Z16MatVecMul_sharedPfS_S_ii_param_2];
	ld.param.u32 	%r10, [_Z16MatVecMul_sharedPfS_S_ii_param_3];
	ld.param.u32 	%r11, [_Z16MatVecMul_sharedPfS_S_ii_param_4];
	mov.u32 	%r21, %tid.y;
	mov.u32 	%r12, %ntid.y;
	mov.u32 	%r13, %ctaid.y;
	mad.lo.s32 	%r2, %r12, %r13, %r21;
	add.s32 	%r14, %r11, -1;
	shr.s32 	%r15, %r14, 31;
	shr.u32 	%r16, %r15, 28;
	add.s32 	%r17, %r14, %r16;
	shr.s32 	%r18, %r17, 4;
	add.s32 	%r3, %r18, 1;
	setp.eq.s32 	%p1, %r3, 0;
	mov.f32 	%f59, 0f00000000;
	@%p1 bra 	$L__BB2_7;
	shl.b32 	%r19, %r21, 2;
	mov.u32 	%r20, _ZZ16MatVecMul_sharedPfS_S_iiE4ds_N;
	add.s32 	%r4, %r20, %r19;
	mul.lo.s32 	%r22, %r11, %r2;
	cvt.s64.s32 	%rd16, %r3;
	cvta.to.global.u64 	%rd2, %rd7;
	cvta.to.global.u64 	%rd3, %rd6;
	mov.f32 	%f59, 0f00000000;
$L__BB2_2:
	setp.ge.u32 	%p2, %r21, %r11;
	mov.f32 	%f58, 0f00000000;
	@%p2 bra 	$L__BB2_4;
	mul.wide.u32 	%rd9, %r21, 4;
	add.s64 	%rd10, %rd2, %rd9;
	ld.global.f32 	%f58, [%rd10];
$L__BB2_4:
	setp.ge.s32 	%p3, %r2, %r10;
	st.shared.f32 	[%r4], %f58;
	bar.sync 	0;
	@%p3 bra 	$L__BB2_6;
	mul.wide.s32 	%rd11, %r22, 4;
	add.s64 	%rd12, %rd3, %rd11;
	ld.global.f32 	%f10, [%rd12];
	ld.shared.f32 	%f11, [_ZZ16MatVecMul_sharedPfS_S_iiE4ds_N];
	fma.rn.f32 	%f12, %f10, %f11, %f59;
	ld.global.f32 	%f13, [%rd12+4];
	ld.shared.f32 	%f14, [_ZZ16MatVecMul_sharedPfS_S_iiE4ds_N+4];
	fma.rn.f32 	%f15, %f13, %f14, %f12;
	ld.global.f32 	%f16, [%rd12+8];
	ld.shared.f32 	%f17, [_ZZ16MatVecMul_sharedPfS_S_iiE4ds_N+8];
	fma.rn.f32 	%f18, %f16, %f17, %f15;
	ld.global.f32 	%f19, [%rd12+12];
	ld.shared.f32 	%f20, [_ZZ16MatVecMul_sharedPfS_S_iiE4ds_N+12];
	fma.rn.f32 	%f21, %f19, %f20, %f18;
	ld.global.f32 	%f22, [%rd12+16];
	ld.shared.f32 	%f23, [_ZZ16MatVecMul_sharedPfS_S_iiE4ds_N+16];
	fma.rn.f32 	%f24, %f22, %f23, %f21;
	ld.global.f32 	%f25, [%rd12+20];
	ld.shared.f32 	%f26, [_ZZ16MatVecMul_sharedPfS_S_iiE4ds_N+20];
	fma.rn.f32 	%f27, %f25, %f26, %f24;
	ld.global.f32 	%f28, [%rd12+24];
	ld.shared.f32 	%f29, [_ZZ16MatVecMul_sharedPfS_S_iiE4ds_N+24];
	fma.rn.f32 	%f30, %f28, %f29, %f27;
	ld.global.f32 	%f31, [%rd12+28];
	ld.shared.f32 	%f32, [_ZZ16MatVecMul_sharedPfS_S_iiE4ds_N+28];
	fma.rn.f32 	%f33, %f31, %f32, %f30;
	ld.global.f32 	%f34, [%rd12+32];
	ld.shared.f32 	%f35, [_ZZ16MatVecMul_sharedPfS_S_iiE4ds_N+32];
	fma.rn.f32 	%f36, %f34, %f35, %f33;
	ld.global.f32 	%f37, [%rd12+36];
	ld.shared.f32 	%f38, [_ZZ16MatVecMul_sharedPfS_S_iiE4ds_N+36];
	fma.rn.f32 	%f39, %f37, %f38, %f36;
	ld.global.f32 	%f40, [%rd12+40];
	ld.shared.f32 	%f41, [_ZZ16MatVecMul_sharedPfS_S_iiE4ds_N+40];
	fma.rn.f32 	%f42, %f40, %f41, %f39;
	ld.global.f32 	%f43, [%rd12+44];
	ld.shared.f32 	%f44, [_ZZ16MatVecMul_sharedPfS_S_iiE4ds_N+44];
	fma.rn.f32 	%f45, %f43, %f44, %f42;
	ld.global.f32 	%f46, [%rd12+48];
	ld.shared.f32 	%f47, [_ZZ16MatVecMul_sharedPfS_S_iiE4ds_N+48];
	fma.rn.f32 	%f48, %f46, %f47, %f45;
	ld.global.f32 	%f49, [%rd12+52];
	ld.shared.f32 	%f50, [_ZZ16MatVecMul_sharedPfS_S_iiE4ds_N+52];
	fma.rn.f32 	%f51, %f49, %f50, %f48;
	ld.global.f32 	%f52, [%rd12+56];
	ld.shared.f32 	%f53, [_ZZ16MatVecMul_sharedPfS_S_iiE4ds_N+56];
	fma.rn.f32 	%f54, %f52, %f53, %f51;
	ld.global.f32 	%f55, [%rd12+60];
	ld.shared.f32 	%f56, [_ZZ16MatVecMul_sharedPfS_S_iiE4ds_N+60];
	fma.rn.f32 	%f59, %f55, %f56, %f54;
$L__BB2_6:
	bar.sync 	0;
	add.s64 	%rd16, %rd16, -1;
	add.s32 	%r22, %r22, 16;
	add.s32 	%r21, %r21, 16;
	setp.ne.s64 	%p4, %rd16, 0;
	@%p4 bra 	$L__BB2_2;
$L__BB2_7:
	setp.ge.s32 	%p5, %r2, %r10;
	@%p5 bra 	$L__BB2_9;
	cvta.to.global.u64 	%rd13, %rd8;
	mul.wide.u32 	%rd14, %r2, 4;
	add.s64 	%rd15, %rd13, %rd14;
	st.global.f32 	[%rd15], %f59;
$L__BB2_9:
	ret;

}


// ===== COMPILED SASS (sm_100) =====

	.target	sm_100

	.elftype	@"ET_EXEC"


//--------------------- .note.nv.tkinfo           --------------------------
	.section	.note.nv.tkinfo,"",@"SHT_NOTE"
	.sectionflags	@"SHF_NOTE_NV_TKINFO"
	.tkinfo
        /*0018*/ 	.word	0x00000002
        /*0030*/ 	.string	""
        /*0030*/ 	.string	"ptxas"
        /*0030*/ 	.string	"Cuda compilation tools, release 13.0, V13.0.88"
        /*0030*/ 	.string	"Build cuda_13.0.r13.0/compiler.36424714_0"
        /*0030*/ 	.string	"-arch sm_100 -m 64 "



//--------------------- .note.nv.cuinfo           --------------------------
	.section	.note.nv.cuinfo,"",@"SHT_NOTE"
	.sectionflags	@"SHF_NOTE_NV_CUINFO"
        /*0018*/ 	.short	0x0002
        /*001a*/ 	.short	0x0064
        /*001c*/ 	.short	0x0082
	.zero		2


//--------------------- .nv.info                  --------------------------
	.section	.nv.info,"",@"SHT_CUDA_INFO"
	.align	4


	//----- nvinfo : EIATTR_REGCOUNT
	.align		4
        /*0000*/ 	.byte	0x04, 0x2f
        /*0002*/ 	.short	(.L_1 - .L_0)
	.align		4
.L_0:
        /*0004*/ 	.word	index@(_Z16MatVecMul_GlobalPfS_S_ii)
        /*0008*/ 	.word	0x0000001e


	//----- nvinfo : EIATTR_FRAME_SIZE
	.align		4
.L_1:
        /*000c*/ 	.byte	0x04, 0x11
        /*000e*/ 	.short	(.L_3 - .L_2)
	.align		4
.L_2:
        /*0010*/ 	.word	index@(_Z16MatVecMul_GlobalPfS_S_ii)
        /*0014*/ 	.word	0x00000000


	//----- nvinfo : EIATTR_REGCOUNT
	.align		4
.L_3:
        /*0018*/ 	.byte	0x04, 0x2f
        /*001a*/ 	.short	(.L_5 - .L_4)
	.align		4
.L_4:
        /*001c*/ 	.word	index@(_Z19MatVecMul_TransposePfS_S_ii)
        /*0020*/ 	.word	0x00000020


	//----- nvinfo : EIATTR_FRAME_SIZE
	.align		4
.L_5:
        /*0024*/ 	.byte	0x04, 0x11
        /*0026*/ 	.short	(.L_7 - .L_6)
	.align		4
.L_6:
        /*0028*/ 	.word	index@(_Z19MatVecMul_TransposePfS_S_ii)
        /*002c*/ 	.word	0x00000000


	//----- nvinfo : EIATTR_REGCOUNT
	.align		4
.L_7:
        /*0030*/ 	.byte	0x04, 0x2f
        /*0032*/ 	.short	(.L_9 - .L_8)
	.align		4
.L_8:
        /*0034*/ 	.word	index@(_Z16MatVecMul_sharedPfS_S_ii)
        /*0038*/ 	.word	0x00000020


	//----- nvinfo : EIATTR_FRAME_SIZE
	.align		4
.L_9:
        /*003c*/ 	.byte	0x04, 0x11
        /*003e*/ 	.short	(.L_11 - .L_10)
	.align		4
.L_10:
        /*0040*/ 	.word	index@(_Z16MatVecMul_sharedPfS_S_ii)
        /*0044*/ 	.word	0x00000000


	//----- nvinfo : EIATTR_MIN_STACK_SIZE
	.align		4
.L_11:
        /*0048*/ 	.byte	0x04, 0x12
        /*004a*/ 	.short	(.L_13 - .L_12)
	.align		4
.L_12:
        /*004c*/ 	.word	index@(_Z16MatVecMul_sharedPfS_S_ii)
        /*0050*/ 	.word	0x00000000


	//----- nvinfo : EIATTR_MIN_STACK_SIZE
	.align		4
.L_13:
        /*0054*/ 	.byte	0x04, 0x12
        /*0056*/ 	.short	(.L_15 - .L_14)
	.align		4
.L_14:
        /*0058*/ 	.word	index@(_Z19MatVecMul_TransposePfS_S_ii)
        /*005c*/ 	.word	0x00000000


	//----- nvinfo : EIATTR_MIN_STACK_SIZE
	.align		4
.L_15:
        /*0060*/ 	.byte	0x04, 0x12
        /*0062*/ 	.short	(.L_17 - .L_16)
	.align		4
.L_16:
        /*0064*/ 	.word	index@(_Z16MatVecMul_GlobalPfS_S_ii)
        /*0068*/ 	.word	0x00000000
.L_17:


//--------------------- .nv.compat                --------------------------
	.section	.nv.compat,"",@"SHT_CUDA_COMPAT_INFO"
	.align	4
        /*0000*/ 	.byte	0x02, 0x09, 0x00, 0x00, 0x02, 0x02, 0x01, 0x00, 0x02, 0x05, 0x05, 0x00, 0x03, 0x07, 0x01, 0x01
        /*0010*/ 	.byte	0x02, 0x03, 0x00, 0x00, 0x02, 0x06, 0x01, 0x00, 0x04, 0x0b, 0x08, 0x00, 0x09, 0x00, 0x00, 0x00
        /*0020*/ 	.byte	0x00, 0x00, 0x00, 0x00


//--------------------- .nv.info._Z16MatVecMul_sharedPfS_S_ii --------------------------
	.section	.nv.info._Z16MatVecMul_sharedPfS_S_ii,"",@"SHT_CUDA_INFO"
	.sectionflags	@""
	.align	4


	//----- nvinfo : EIATTR_CUDA_API_VERSION
	.align		4
        /*0000*/ 	.byte	0x04, 0x37
        /*0002*/ 	.short	(.L_19 - .L_18)
.L_18:
        /*0004*/ 	.word	0x00000082


	//----- nvinfo : EIATTR_KPARAM_INFO
	.align		4
.L_19:
        /*0008*/ 	.byte	0x04, 0x17
        /*000a*/ 	.short	(.L_21 - .L_20)
.L_20:
        /*000c*/ 	.word	0x00000000
        /*0010*/ 	.short	0x0004
        /*0012*/ 	.short	0x001c
        /*0014*/ 	.byte	0x00, 0xf0, 0x11, 0x00


	//----- nvinfo : EIATTR_KPARAM_INFO
	.align		4
.L_21:
        /*0018*/ 	.byte	0x04, 0x17
        /*001a*/ 	.short	(.L_23 - .L_22)
.L_22:
        /*001c*/ 	.word	0x00000000
        /*0020*/ 	.short	0x0003
        /*0022*/ 	.short	0x0018
        /*0024*/ 	.byte	0x00, 0xf0, 0x11, 0x00


	//----- nvinfo : EIATTR_KPARAM_INFO
	.align		4
.L_23:
        /*0028*/ 	.byte	0x04, 0x17
        /*002a*/ 	.short	(.L_25 - .L_24)
.L_24:
        /*002c*/ 	.word	0x00000000
        /*0030*/ 	.short	0x0002
        /*0032*/ 	.short	0x0010
        /*0034*/ 	.byte	0x00, 0xf5, 0x21, 0x00


	//----- nvinfo : EIATTR_KPARAM_INFO
	.align		4
.L_25:
        /*0038*/ 	.byte	0x04, 0x17
        /*003a*/ 	.short	(.L_27 - .L_26)
.L_26:
        /*003c*/ 	.word	0x00000000
        /*0040*/ 	.short	0x0001
        /*0042*/ 	.short	0x0008
        /*0044*/ 	.byte	0x00, 0xf5, 0x21, 0x00


	//----- nvinfo : EIATTR_KPARAM_INFO
	.align		4
.L_27:
        /*0048*/ 	.byte	0x04, 0x17
        /*004a*/ 	.short	(.L_29 - .L_28)
.L_28:
        /*004c*/ 	.word	0x00000000
        /*0050*/ 	.short	0x0000
        /*0052*/ 	.short	0x0000
        /*0054*/ 	.byte	0x00, 0xf5, 0x21, 0x00


	//----- nvinfo : EIATTR_SPARSE_MMA_MASK
	.align		4
.L_29:
        /*0058*/ 	.byte	0x03, 0x50
        /*005a*/ 	.short	0x0000


	//----- nvinfo : EIATTR_MAXREG_COUNT
	.align		4
        /*005c*/ 	.byte	0x03, 0x1b
        /*005e*/ 	.short	0x00ff


	//----- nvinfo : EIATTR_NUM_BARRIERS
	.align		4
        /*0060*/ 	.byte	0x02, 0x4c
        /*0062*/ 	.byte	0x01
	.zero		1


	//----- nvinfo : EIATTR_MERCURY_ISA_VERSION
	.align		4
        /*0064*/ 	.byte	0x03, 0x5f
        /*0066*/ 	.short	0x0101


	//----- nvinfo : EIATTR_VRC_CTA_INIT_COUNT
	.align		4
        /*0068*/ 	.byte	0x02, 0x4a
	.zero		1
	.zero		1


	//----- nvinfo : EIATTR_EXIT_INSTR_OFFSETS
	.align		4
        /*006c*/ 	.byte	0x04, 0x1c
        /*006e*/ 	.short	(.L_31 - .L_30)


	//   ....[0]....
.L_30:
        /*0070*/ 	.word	0x00000550


	//   ....[1]....
        /*0074*/ 	.word	0x00000590


	//----- nvinfo : EIATTR_CRS_STACK_SIZE
	.align		4
.L_31:
        /*0078*/ 	.byte	0x04, 0x1e
        /*007a*/ 	.short	(.L_33 - .L_32)
.L_32:
        /*007c*/ 	.word	0x00000000


	//----- nvinfo : EIATTR_CBANK_PARAM_SIZE
	.align		4
.L_33:
        /*0080*/ 	.byte	0x03, 0x19
        /*0082*/ 	.short	0x0020


	//----- nvinfo : EIATTR_PARAM_CBANK
	.align		4
        /*0084*/ 	.byte	0x04, 0x0a
        /*0086*/ 	.short	(.L_35 - .L_34)
	.align		4
.L_34:
        /*0088*/ 	.word	index@(.nv.constant0._Z16MatVecMul_sharedPfS_S_ii)
        /*008c*/ 	.short	0x0380
        /*008e*/ 	.short	0x0020


	//----- nvinfo : EIATTR_SW_WAR
	.align		4
.L_35:
        /*0090*/ 	.byte	0x04, 0x36
        /*0092*/ 	.short	(.L_37 - .L_36)
.L_36:
        /*0094*/ 	.word	0x00000008
.L_37:


//--------------------- .nv.info._Z19MatVecMul_TransposePfS_S_ii --------------------------
	.section	.nv.info._Z19MatVecMul_TransposePfS_S_ii,"",@"SHT_CUDA_INFO"
	.sectionflags	@""
	.align	4


	//----- nvinfo : EIATTR_CUDA_API_VERSION
	.align		4
        /*0000*/ 	.byte	0x04, 0x37
        /*0002*/ 	.short	(.L_39 - .L_38)
.L_38:
        /*0004*/ 	.word	0x00000082


	//----- nvinfo : EIATTR_KPARAM_INFO
	.align		4
.L_39:
        /*0008*/ 	.byte	0x04, 0x17
        /*000a*/ 	.short	(.L_41 - .L_40)
.L_40:
        /*000c*/ 	.word	0x00000000
        /*0010*/ 	.short	0x0004
        /*0012*/ 	.short	0x001c
        /*0014*/ 	.byte	0x00, 0xf0, 0x11, 0x00


	//----- nvinfo : EIATTR_KPARAM_INFO
	.align		4
.L_41:
        /*0018*/ 	.byte	0x04, 0x17
        /*001a*/ 	.short	(.L_43 - .L_42)
.L_42:
        /*001c*/ 	.word	0x00000000
        /*0020*/ 	.short	0x0003
        /*0022*/ 	.short	0x0018
        /*0024*/ 	.byte	0x00, 0xf0, 0x11, 0x00


	//----- nvinfo : EIATTR_KPARAM_INFO
	.align		4
.L_43:
        /*0028*/ 	.byte	0x04, 0x17
        /*002a*/ 	.short	(.L_45 - .L_44)
.L_44:
        /*002c*/ 	.word	0x00000000
        /*0030*/ 	.short	0x0002
        /*0032*/ 	.short	0x0010
        /*0034*/ 	.byte	0x00, 0xf5, 0x21, 0x00


	//----- nvinfo : EIATTR_KPARAM_INFO
	.align		4
.L_45:
        /*0038*/ 	.byte	0x04, 0x17
        /*003a*/ 	.short	(.L_47 - .L_46)
.L_46:
        /*003c*/ 	.word	0x00000000
        /*0040*/ 	.short	0x0001
        /*0042*/ 	.short	0x0008
        /*0044*/ 	.byte	0x00, 0xf5, 0x21, 0x00


	//----- nvinfo : EIATTR_KPARAM_INFO
	.align		4
.L_47:
        /*0048*/ 	.byte	0x04, 0x17
        /*004a*/ 	.short	(.L_49 - .L_48)
.L_48:
        /*004c*/ 	.word	0x00000000
        /*0050*/ 	.short	0x0000
        /*0052*/ 	.short	0x0000
        /*0054*/ 	.byte	0x00, 0xf5, 0x21, 0x00


	//----- nvinfo : EIATTR_SPARSE_MMA_MASK
	.align		4
.L_49:
        /*0058*/ 	.byte	0x03, 0x50
        /*005a*/ 	.short	0x0000


	//----- nvinfo : EIATTR_MAXREG_COUNT
	.align		4
        /*005c*/ 	.byte	0x03, 0x1b
        /*005e*/ 	.short	0x00ff


	//----- nvinfo : EIATTR_MERCURY_ISA_VERSION
	.align		4
        /*0060*/ 	.byte	0x03, 0x5f
        /*0062*/ 	.short	0x0101


	//----- nvinfo : EIATTR_VRC_CTA_INIT_COUNT
	.align		4
        /*0064*/ 	.byte	0x02, 0x4a
	.zero		1
	.zero		1


	//----- nvinfo : EIATTR_EXIT_INSTR_OFFSETS
	.align		4
        /*0068*/ 	.byte	0x04, 0x1c
        /*006a*/ 	.short	(.L_51 - .L_50)


	//   ....[0]....
.L_50:
        /*006c*/ 	.word	0x00000070


	//   ....[1]....
        /*0070*/ 	.word	0x00000ad0


	//----- nvinfo : EIATTR_CBANK_PARAM_SIZE
	.align		4
.L_51:
        /*0074*/ 	.byte	0x03, 0x19
        /*0076*/ 	.short	0x0020


	//----- nvinfo : EIATTR_PARAM_CBANK
	.align		4
        /*0078*/ 	.byte	0x04, 0x0a
        /*007a*/ 	.short	(.L_53 - .L_52)
	.align		4
.L_52:
        /*007c*/ 	.word	index@(.nv.constant0._Z19MatVecMul_TransposePfS_S_ii)
        /*0080*/ 	.short	0x0380
        /*0082*/ 	.short	0x0020


	//----- nvinfo : EIATTR_SW_WAR
	.align		4
.L_53:
        /*0084*/ 	.byte	0x04, 0x36
        /*0086*/ 	.short	(.L_55 - .L_54)
.L_54:
        /*0088*/ 	.word	0x00000008
.L_55:


//--------------------- .nv.info._Z16MatVecMul_GlobalPfS_S_ii --------------------------
	.section	.nv.info._Z16MatVecMul_GlobalPfS_S_ii,"",@"SHT_CUDA_INFO"
	.sectionflags	@""
	.align	4


	//----- nvinfo : EIATTR_CUDA_API_VERSION
	.align		4
        /*0000*/ 	.byte	0x04, 0x37
        /*0002*/ 	.short	(.L_57 - .L_56)
.L_56:
        /*0004*/ 	.word	0x00000082


	//----- nvinfo : EIATTR_KPARAM_INFO
	.align		4
.L_57:
        /*0008*/ 	.byte	0x04, 0x17
        /*000a*/ 	.short	(.L_59 - .L_58)
.L_58:
        /*000c*/ 	.word	0x00000000
        /*0010*/ 	.short	0x0004
        /*0012*/ 	.short	0x001c
        /*0014*/ 	.byte	0x00, 0xf0, 0x11, 0x00


	//----- nvinfo : EIATTR_KPARAM_INFO
	.align		4
.L_59:
        /*0018*/ 	.byte	0x04, 0x17
        /*001a*/ 	.short	(.L_61 - .L_60)
.L_60:
        /*001c*/ 	.word	0x00000000
        /*0020*/ 	.short	0x0003
        /*0022*/ 	.short	0x0018
        /*0024*/ 	.byte	0x00, 0xf0, 0x11, 0x00


	//----- nvinfo : EIATTR_KPARAM_INFO
	.align		4
.L_61:
        /*0028*/ 	.byte	0x04, 0x17
        /*002a*/ 	.short	(.L_63 - .L_62)
.L_62:
        /*002c*/ 	.word	0x00000000
        /*0030*/ 	.short	0x0002
        /*0032*/ 	.short	0x0010
        /*0034*/ 	.byte	0x00, 0xf5, 0x21, 0x00


	//----- nvinfo : EIATTR_KPARAM_INFO
	.align		4
.L_63:
        /*0038*/ 	.byte	0x04, 0x17
        /*003a*/ 	.short	(.L_65 - .L_64)
.L_64:
        /*003c*/ 	.word	0x00000000
        /*0040*/ 	.short	0x0001
        /*0042*/ 	.short	0x0008
        /*0044*/ 	.byte	0x00, 0xf5, 0x21, 0x00


	//----- nvinfo : EIATTR_KPARAM_INFO
	.align		4
.L_65:
        /*0048*/ 	.byte	0x04, 0x17
        /*004a*/ 	.short	(.L_67 - .L_66)
.L_66:
        /*004c*/ 	.word	0x00000000
        /*0050*/ 	.short	0x0000
        /*0052*/ 	.short	0x0000
        /*0054*/ 	.byte	0x00, 0xf5, 0x21, 0x00


	//----- nvinfo : EIATTR_SPARSE_MMA_MASK
	.align		4
.L_67:
        /*0058*/ 	.byte	0x03, 0x50
        /*005a*/ 	.short	0x0000


	//----- nvinfo : EIATTR_MAXREG_COUNT
	.align		4
        /*005c*/ 	.byte	0x03, 0x1b
        /*005e*/ 	.short	0x00ff


	//----- nvinfo : EIATTR_MERCURY_ISA_VERSION
	.align		4
        /*0060*/ 	.byte	0x03, 0x5f
        /*0062*/ 	.short	0x0101


	//----- nvinfo : EIATTR_VRC_CTA_INIT_COUNT
	.align		4
        /*0064*/ 	.byte	0x02, 0x4a
	.zero		1
	.zero		1


	//----- nvinfo : EIATTR_EXIT_INSTR_OFFSETS
	.align		4
        /*0068*/ 	.byte	0x04, 0x1c
        /*006a*/ 	.short	(.L_69 - .L_68)


	//   ....[0]....
.L_68:
        /*006c*/ 	.word	0x00000070


	//   ....[1]....
        /*0070*/ 	.word	0x00000c50


	//----- nvinfo : EIATTR_CBANK_PARAM_SIZE
	.align		4
.L_69:
        /*0074*/ 	.byte	0x03, 0x19
        /*0076*/ 	.short	0x0020


	//----- nvinfo : EIATTR_PARAM_CBANK
	.align		4
        /*0078*/ 	.byte	0x04, 0x0a
        /*007a*/ 	.short	(.L_71 - .L_70)
	.align		4
.L_70:
        /*007c*/ 	.word	index@(.nv.constant0._Z16MatVecMul_GlobalPfS_S_ii)
        /*0080*/ 	.short	0x0380
        /*0082*/ 	.short	0x0020


	//----- nvinfo : EIATTR_SW_WAR
	.align		4
.L_71:
        /*0084*/ 	.byte	0x04, 0x36
        /*0086*/ 	.short	(.L_73 - .L_72)
.L_72:
        /*0088*/ 	.word	0x00000008
.L_73:


//--------------------- .nv.callgraph             --------------------------
	.section	.nv.callgraph,"",@"SHT_CUDA_CALLGRAPH"
	.align	4
	.sectionentsize	8
	.align		4
        /*0000*/ 	.word	0x00000000
	.align		4
        /*0004*/ 	.word	0xffffffff
	.align		4
        /*0008*/ 	.word	0x00000000
	.align		4
        /*000c*/ 	.word	0xfffffffe
	.align		4
        /*0010*/ 	.word	0x00000000
	.align		4
        /*0014*/ 	.word	0xfffffffd
	.align		4
        /*0018*/ 	.word	0x00000000
	.align		4
        /*001c*/ 	.word	0xfffffffc


//--------------------- .text._Z16MatVecMul_sharedPfS_S_ii --------------------------
	.section	.text._Z16MatVecMul_sharedPfS_S_ii,"ax",@progbits
	.align	128
        .global         _Z16MatVecMul_sharedPfS_S_ii
        .type           _Z16MatVecMul_sharedPfS_S_ii,@function
        .size           _Z16MatVecMul_sharedPfS_S_ii,(.L_x_18 - _Z16MatVecMul_sharedPfS_S_ii)
        .other          _Z16MatVecMul_sharedPfS_S_ii,@"STO_CUDA_ENTRY STV_DEFAULT"
_Z16MatVecMul_sharedPfS_S_ii:
.text._Z16MatVecMul_sharedPfS_S_ii:
[----:B------:R-:W-:Y:S01]  /*0000*/  LDC R1, c[0x0][0x37c] ;  /* 0x0000df00ff017b82 */ /* 0x000fe20000000800 */
[----:B------:R-:W0:Y:S01]  /*0010*/  LDCU UR10, c[0x0][0x39c] ;  /* 0x00007380ff0a77ac */ /* 0x000e220008000800 */
[----:B------:R-:W1:Y:S01]  /*0020*/  S2R R2, SR_TID.Y ;  /* 0x0000000000027919 */ /* 0x000e620000002200 */
[----:B------:R-:W-:Y:S01]  /*0030*/  HFMA2 R5, -RZ, RZ, 0, 0 ;  /* 0x00000000ff057431 */ /* 0x000fe200000001ff */
[----:B------:R-:W1:Y:S01]  /*0040*/  LDCU UR6, c[0x0][0x364] ;  /* 0x00006c80ff0677ac */ /* 0x000e620008000800 */
[----:B------:R-:W1:Y:S01]  /*0050*/  S2R R3, SR_CTAID.Y ;  /* 0x0000000000037919 */ /* 0x000e620000002600 */
[----:B------:R-:W2:Y:S01]  /*0060*/  LDCU.64 UR8, c[0x0][0x358] ;  /* 0x00006b00ff0877ac */ /* 0x000ea20008000a00 */
[----:B0-----:R-:W-:-:S04]  /*0070*/  UIADD3 UR4, UPT, UPT, UR10, -0x1, URZ ;  /* 0xffffffff0a047890 */ /* 0x001fc8000fffe0ff */
[----:B------:R-:W-:-:S04]  /*0080*/  USHF.R.S32.HI UR5, URZ, 0x1f, UR4 ;  /* 0x0000001fff057899 */ /* 0x000fc80008011404 */
[----:B------:R-:W-:-:S04]  /*0090*/  ULEA.HI UR5, UR5, UR4, URZ, 0x4 ;  /* 0x0000000405057291 */ /* 0x000fc8000f8f20ff */
[----:B------:R-:W-:-:S04]  /*00a0*/  ULEA.HI.SX32 UR5, UR5, 0x1, 0x1c ;  /* 0x0000000105057891 */ /* 0x000fc8000f8fe2ff */
[----:B------:R-:W-:Y:S01]  /*00b0*/  UISETP.NE.AND UP0, UPT, UR5, URZ, UPT ;  /* 0x000000ff0500728c */ /* 0x000fe2000bf05270 */
[----:B-1----:R-:W-:-:S08]  /*00c0*/  IMAD R0, R3, UR6, R2 ;  /* 0x0000000603007c24 */ /* 0x002fd0000f8e0202 */
[----:B--2---:R-:W-:Y:S05]  /*00d0*/  BRA.U !UP0, `(.L_x_0) ;  /* 0x0000000508147547 */ /* 0x004fea000b800000 */
[----:B------:R-:W0:Y:S01]  /*00e0*/  S2UR UR6, SR_CgaCtaId ;  /* 0x00000000000679c3 */ /* 0x000e220000008800 */
[----:B------:R-:W-:Y:S01]  /*00f0*/  UMOV UR4, 0x400 ;  /* 0x0000040000047882 */ /* 0x000fe20000000000 */
[----:B------:R-:W-:Y:S01]  /*0100*/  IMAD R3, R0, UR10, RZ ;  /* 0x0000000a00037c24 */ /* 0x000fe2000f8e02ff */
[----:B------:R-:W-:Y:S01]  /*0110*/  MOV R5, RZ ;  /* 0x000000ff00057202 */ /* 0x000fe20000000f00 */
[----:B------:R-:W1:Y:S04]  /*0120*/  LDCU UR12, c[0x0][0x39c] ;  /* 0x00007380ff0c77ac */ /* 0x000e680008000800 */
[----:B------:R-:W2:Y:S01]  /*0130*/  LDC.64 R28, c[0x0][0x380] ;  /* 0x0000e000ff1c7b82 */ /* 0x000ea20000000a00 */
[----:B------:R-:W3:Y:S01]  /*0140*/  LDCU UR11, c[0x0][0x398] ;  /* 0x00007300ff0b77ac */ /* 0x000ee20008000800 */
[----:B------:R-:W-:-:S02]  /*0150*/  USHF.R.S32.HI UR7, URZ, 0x1f, UR5 ;  /* 0x0000001fff077899 */ /* 0x000fc40008011405 */
[----:B0-----:R-:W-:-:S06]  /*0160*/  ULEA UR4, UR6, UR4, 0x18 ;  /* 0x0000000406047291 */ /* 0x001fcc000f8ec0ff */
[----:B-1-3--:R-:W-:-:S07]  /*0170*/  LEA R16, R2, UR4, 0x2 ;  /* 0x0000000402107c11 */ /* 0x00afce000f8e10ff */
.L_x_3:
[----:B------:R-:W-:Y:S02]  /*0180*/  ISETP.GE.U32.AND P0, PT, R2, UR12, PT ;  /* 0x0000000c02007c0c */ /* 0x000fe4000bf06070 */
[----:B0-----:R-:W-:-:S11]  /*0190*/  MOV R9, RZ ;  /* 0x000000ff00097202 */ /* 0x001fd60000000f00 */
[----:B------:R-:W0:Y:S02]  /*01a0*/  @!P0 LDC.64 R6, c[0x0][0x388] ;  /* 0x0000e200ff068b82 */ /* 0x000e240000000a00 */
[----:B0-----:R-:W-:-:S05]  /*01b0*/  @!P0 IMAD.WIDE.U32 R6, R2, 0x4, R6 ;  /* 0x0000000402068825 */ /* 0x001fca00078e0006 */
[----:B------:R-:W3:Y:S01]  /*01c0*/  @!P0 LDG.E R9, desc[UR8][R6.64] ;  /* 0x0000000806098981 */ /* 0x000ee2000c1e1900 */
[----:B------:R-:W-:Y:S01]  /*01d0*/  ISETP.GE.AND P0, PT, R0, UR11, PT ;  /* 0x0000000b00007c0c */ /* 0x000fe2000bf06270 */
[----:B------:R-:W-:Y:S01]  /*01e0*/  UIADD3 UR5, UP0, UPT, UR5, -0x1, URZ ;  /* 0xffffffff05057890 */ /* 0x000fe2000ff1e0ff */
[----:B------:R-:W-:Y:S03]  /*01f0*/  BSSY.RECONVERGENT B0, `(.L_x_1) ;  /* 0x000002f000007945 */ /* 0x000fe60003800200 */
[----:B------:R-:W-:Y:S02]  /*0200*/  UIADD3.X UR7, UPT, UPT, UR7, -0x1, URZ, UP0, !UPT ;  /* 0xffffffff07077890 */ /* 0x000fe400087fe4ff */
[----:B------:R-:W-:-:S04]  /*0210*/  UISETP.NE.U32.AND UP0, UPT, UR5, URZ, UPT ;  /* 0x000000ff0500728c */ /* 0x000fc8000bf05070 */
[----:B------:R-:W-:Y:S01]  /*0220*/  UISETP.NE.AND.EX UP0, UPT, UR7, URZ, UPT, UP0 ;  /* 0x000000ff0700728c */ /* 0x000fe2000bf05300 */
[----:B---3--:R0:W-:Y:S01]  /*0230*/  STS [R16], R9 ;  /* 0x0000000910007388 */ /* 0x0081e20000000800 */
[----:B------:R-:W-:Y:S06]  /*0240*/  BAR.SYNC.DEFER_BLOCKING 0x0 ;  /* 0x0000000000007b1d */ /* 0x000fec0000010000 */
[----:B------:R-:W-:Y:S05]  /*0250*/  @P0 BRA `(.L_x_2) ;  /* 0x0000000000a00947 */ /* 0x000fea0003800000 */
[----:B--2---:R-:W-:-:S05]  /*0260*/  IMAD.WIDE R14, R3, 0x4, R28 ;  /* 0x00000004030e7825 */ /* 0x004fca00078e021c */
[----:B------:R-:W2:Y:S04]  /*0270*/  LDG.E R6, desc[UR8][R14.64] ;  /* 0x000000080e067981 */ /* 0x000ea8000c1e1900 */
[----:B------:R-:W3:Y:S04]  /*0280*/  LDG.E R4, desc[UR8][R14.64+0x4] ;  /* 0x000004080e047981 */ /* 0x000ee8000c1e1900 */
[----:B------:R-:W4:Y:S01]  /*0290*/  LDG.E R7, desc[UR8][R14.64+0x8] ;  /* 0x000008080e077981 */ /* 0x000f22000c1e1900 */
[----:B------:R-:W1:Y:S03]  /*02a0*/  S2UR UR6, SR_CgaCtaId ;  /* 0x00000000000679c3 */ /* 0x000e660000008800 */
[----:B------:R-:W5:Y:S04]  /*02b0*/  LDG.E R25, desc[UR8][R14.64+0xc] ;  /* 0x00000c080e197981 */ /* 0x000f68000c1e1900 */
[----:B------:R-:W5:Y:S01]  /*02c0*/  LDG.E R27, desc[UR8][R14.64+0x10] ;  /* 0x000010080e1b7981 */ /* 0x000f62000c1e1900 */
[----:B------:R-:W-:-:S03]  /*02d0*/  UMOV UR4, 0x400 ;  /* 0x0000040000047882 */ /* 0x000fc60000000000 */
[----:B------:R-:W5:Y:S04]  /*02e0*/  LDG.E R12, desc[UR8][R14.64+0x14] ;  /* 0x000014080e0c7981 */ /* 0x000f68000c1e1900 */
[----:B------:R-:W5:Y:S04]  /*02f0*/  LDG.E R13, desc[UR8][R14.64+0x18] ;  /* 0x000018080e0d7981 */ /* 0x000f68000c1e1900 */
[----:B------:R-:W5:Y:S04]  /*0300*/  LDG.E R18, desc[UR8][R14.64+0x1c] ;  /* 0x00001c080e127981 */ /* 0x000f68000c1e1900 */
[----:B------:R-:W5:Y:S01]  /*0310*/  LDG.E R17, desc[UR8][R14.64+0x20] ;  /* 0x000020080e117981 */ /* 0x000f62000c1e1900 */
[----:B-1----:R-:W-:-:S03]  /*0320*/  ULEA UR4, UR6, UR4, 0x18 ;  /* 0x0000000406047291 */ /* 0x002fc6000f8ec0ff */
[----:B------:R-:W5:Y:S04]  /*0330*/  LDG.E R20, desc[UR8][R14.64+0x24] ;  /* 0x000024080e147981 */ /* 0x000f68000c1e1900 */
[----:B------:R-:W5:Y:S04]  /*0340*/  LDG.E R19, desc[UR8][R14.64+0x28] ;  /* 0x000028080e137981 */ /* 0x000f68000c1e1900 */
[----:B------:R-:W5:Y:S04]  /*0350*/  LDG.E R22, desc[UR8][R14.64+0x2c] ;  /* 0x00002c080e167981 */ /* 0x000f68000c1e1900 */
[----:B------:R-:W5:Y:S04]  /*0360*/  LDG.E R21, desc[UR8][R14.64+0x30] ;  /* 0x000030080e157981 */ /* 0x000f68000c1e1900 */
[----:B------:R-:W5:Y:S04]  /*0370*/  LDG.E R24, desc[UR8][R14.64+0x34] ;  /* 0x000034080e187981 */ /* 0x000f68000c1e1900 */
[----:B------:R-:W5:Y:S04]  /*0380*/  LDG.E R23, desc[UR8][R14.64+0x38] ;  /* 0x000038080e177981 */ /* 0x000f68000c1e1900 */
[----:B------:R1:W5:Y:S04]  /*0390*/  LDG.E R26, desc[UR8][R14.64+0x3c] ;  /* 0x00003c080e1a7981 */ /* 0x000368000c1e1900 */
[----:B0-----:R-:W2:Y:S02]  /*03a0*/  LDS.128 R8, [UR4] ;  /* 0x00000004ff087984 */ /* 0x001ea40008000c00 */
[----:B--2---:R-:W-:-:S04]  /*03b0*/  FFMA R5, R6, R8, R5 ;  /* 0x0000000806057223 */ /* 0x004fc80000000005 */
[----:B---3--:R-:W-:-:S04]  /*03c0*/  FFMA R4, R4, R9, R5 ;  /* 0x0000000904047223 */ /* 0x008fc80000000005 */
[----:B----4-:R-:W-:Y:S02]  /*03d0*/  FFMA R10, R7, R10, R4 ;  /* 0x0000000a070a7223 */ /* 0x010fe40000000004 */
[----:B------:R-:W0:Y:S02]  /*03e0*/  LDS.128 R4, [UR4+0x10] ;  /* 0x00001004ff047984 */ /* 0x000e240008000c00 */
[----:B-----5:R-:W-:-:S04]  /*03f0*/  FFMA R10, R25, R11, R10 ;  /* 0x0000000b190a7223 */ /* 0x020fc8000000000a */
[----:B0-----:R-:W-:Y:S02]  /*0400*/  FFMA R27, R27, R4, R10 ;  /* 0x000000041b1b7223 */ /* 0x001fe4000000000a */
[----:B------:R-:W0:Y:S02]  /*0410*/  LDS.128 R8, [UR4+0x20] ;  /* 0x00002004ff087984 */ /* 0x000e240008000c00 */
[----:B------:R-:W-:-:S04]  /*0420*/  FFMA R12, R12, R5, R27 ;  /* 0x000000050c0c7223 */ /* 0x000fc8000000001b */
[----:B------:R-:W-:Y:S02]  /*0430*/  FFMA R5, R13, R6, R12 ;  /* 0x000000060d057223 */ /* 0x000fe4000000000c */
[----:B-1----:R-:W1:Y:S02]  /*0440*/  LDS.128 R12, [UR4+0x30] ;  /* 0x00003004ff0c7984 */ /* 0x002e640008000c00 */
[----:B------:R-:W-:-:S04]  /*0450*/  FFMA R18, R18, R7, R5 ;  /* 0x0000000712127223 */ /* 0x000fc80000000005 */
[----:B0-----:R-:W-:-:S04]  /*0460*/  FFMA R17, R17, R8, R18 ;  /* 0x0000000811117223 */ /* 0x001fc80000000012 */
[----:B------:R-:W-:-:S04]  /*0470*/  FFMA R20, R20, R9, R17 ;  /* 0x0000000914147223 */ /* 0x000fc80000000011 */
[----:B------:R-:W-:-:S04]  /*0480*/  FFMA R19, R19, R10, R20 ;  /* 0x0000000a13137223 */ /* 0x000fc80000000014 */
[----:B------:R-:W-:-:S04]  /*0490*/  FFMA R22, R22, R11, R19 ;  /* 0x0000000b16167223 */ /* 0x000fc80000000013 */
[----:B-1----:R-:W-:-:S04]  /*04a0*/  FFMA R21, R21, R12, R22 ;  /* 0x0000000c15157223 */ /* 0x002fc80000000016 */
[----:B------:R-:W-:-:S04]  /*04b0*/  FFMA R24, R24, R13, R21 ;  /* 0x0000000d18187223 */ /* 0x000fc80000000015 */
[----:B------:R-:W-:-:S04]  /*04c0*/  FFMA R23, R23, R14, R24 ;  /* 0x0000000e17177223 */ /* 0x000fc80000000018 */
[----:B------:R-:W-:-:S07]  /*04d0*/  FFMA R5, R26, R15, R23 ;  /* 0x0000000f1a057223 */ /* 0x000fce0000000017 */
.L_x_2:
[----:B------:R-:W-:Y:S05]  /*04e0*/  BSYNC.RECONVERGENT B0 ;  /* 0x0000000000007941 */ /* 0x000fea0003800200 */
.L_x_1:
[----:B------:R-:W-:Y:S01]  /*04f0*/  BAR.SYNC.DEFER_BLOCKING 0x0 ;  /* 0x0000000000007b1d */ /* 0x000fe20000010000 */
[----:B------:R-:W-:Y:S02]  /*0500*/  IADD3 R2, PT, PT, R2, 0x10, RZ ;  /* 0x0000001002027810 */ /* 0x000fe40007ffe0ff */
[----:B------:R-:W-:-:S03]  /*0510*/  IADD3 R3, PT, PT, R3, 0x10, RZ ;  /* 0x0000001003037810 */ /* 0x000fc60007ffe0ff */
[----:B------:R-:W-:Y:S05]  /*0520*/  BRA.U UP0, `(.L_x_3) ;  /* 0xfffffffd00147547 */ /* 0x000fea000b83ffff */
.L_x_0:
[----:B------:R-:W1:Y:S02]  /*0530*/  LDCU UR4, c[0x0][0x398] ;  /* 0x00007300ff0477ac */ /* 0x000e640008000800 */
[----:B-1----:R-:W-:-:S13]  /*0540*/  ISETP.GE.AND P0, PT, R0, UR4, PT ;  /* 0x0000000400007c0c */ /* 0x002fda000bf06270 */
[----:B------:R-:W-:Y:S05]  /*0550*/  @P0 EXIT ;  /* 0x000000000000094d */ /* 0x000fea0003800000 */
[----:B------:R-:W1:Y:S02]  /*0560*/  LDC.64 R2, c[0x0][0x390] ;  /* 0x0000e400ff027b82 */ /* 0x000e640000000a00 */
[----:B-1----:R-:W-:-:S05]  /*0570*/  IMAD.WIDE.U32 R2, R0, 0x4, R2 ;  /* 0x0000000400027825 */ /* 0x002fca00078e0002 */
[----:B------:R-:W-:Y:S01]  /*0580*/  STG.E desc[UR8][R2.64], R5 ;  /* 0x0000000502007986 */ /* 0x000fe2000c101908 */
[----:B------:R-:W-:Y:S05]  /*0590*/  EXIT ;  /* 0x000000000000794d */ /* 0x000fea0003800000 */
.L_x_4:
[----:B------:R-:W-:-:S00]  /*05a0*/  BRA `(.L_x_4) ;  /* 0xfffffffc00fc7947 */ /* 0x000fc0000383ffff */
[----:B------:R-:W-:-:S00]  /*05b0*/  NOP ;  /* 0x0000000000007918 */ /* 0x000fc00000000000 */
        /* <DEDUP_REMOVED lines=12> */
.L_x_18:


//--------------------- .text._Z19MatVecMul_TransposePfS_S_ii --------------------------
	.section	.text._Z19MatVecMul_TransposePfS_S_ii,"ax",@progbits
	.align	128
        .global         _Z19MatVecMul_TransposePfS_S_ii
        .type           _Z19MatVecMul_TransposePfS_S_ii,@function
        .size           _Z19MatVecMul_TransposePfS_S_ii,(.L_x_19 - _Z19MatVecMul_TransposePfS_S_ii)
        .other          _Z19MatVecMul_TransposePfS_S_ii,@"STO_CUDA_ENTRY STV_DEFAULT"
_Z19MatVecMul_TransposePfS_S_ii:
.text._Z19MatVecMul_TransposePfS_S_ii:
[----:B------:R-:W-:Y:S01]  /*0000*/  LDC R1, c[0x0][0x37c] ;  /* 0x0000df00ff017b82 */ /* 0x000fe20000000800 */
[----:B------:R-:W0:Y:S07]  /*0010*/  S2R R2, SR_CTAID.Y ;  /* 0x0000000000027919 */ /* 0x000e2e0000002600 */
[----:B------:R-:W1:Y:S01]  /*0020*/  LDC R17, c[0x0][0x398] ;  /* 0x0000e600ff117b82 */ /* 0x000e620000000800 */
[----:B------:R-:W0:Y:S01]  /*0030*/  LDCU UR4, c[0x0][0x364] ;  /* 0x00006c80ff0477ac */ /* 0x000e220008000800 */
[----:B------:R-:W0:Y:S02]  /*0040*/  S2R R3, SR_TID.Y ;  /* 0x0000000000037919 */ /* 0x000e240000002200 */
[----:B0-----:R-:W-:-:S05]  /*0050*/  IMAD R2, R2, UR4, R3 ;  /* 0x0000000402027c24 */ /* 0x001fca000f8e0203 */
[----:B-1----:R-:W-:-:S13]  /*0060*/  ISETP.GE.U32.AND P0, PT, R2, R17, PT ;  /* 0x000000110200720c */ /* 0x002fda0003f06070 */
[----:B------:R-:W-:Y:S05]  /*0070*/  @P0 EXIT ;  /* 0x000000000000094d */ /* 0x000fea0003800000 */
[----:B------:R-:W0:Y:S01]  /*0080*/  LDCU UR8, c[0x0][0x39c] ;  /* 0x00007380ff0877ac */ /* 0x000e220008000800 */
[----:B------:R-:W-:Y:S01]  /*0090*/  IMAD.MOV.U32 R25, RZ, RZ, RZ ;  /* 0x000000ffff197224 */ /* 0x000fe200078e00ff */
[----:B------:R-:W1:Y:S01]  /*00a0*/  LDCU.64 UR10, c[0x0][0x358] ;  /* 0x00006b00ff0a77ac */ /* 0x000e620008000a00 */
[----:B0-----:R-:W-:-:S09]  /*00b0*/  UISETP.NE.AND UP0, UPT, UR8, URZ, UPT ;  /* 0x000000ff0800728c */ /* 0x001fd2000bf05270 */
[----:B-1----:R-:W-:Y:S05]  /*00c0*/  BRA.U !UP0, `(.L_x_5) ;  /* 0x0000000908707547 */ /* 0x002fea000b800000 */
[----:B------:R-:W-:Y:S01]  /*00d0*/  UISETP.GE.U32.AND UP0, UPT, UR8, 0x8, UPT ;  /* 0x000000080800788c */ /* 0x000fe2000bf06070 */
[----:B------:R-:W-:Y:S01]  /*00e0*/  SHF.R.S32.HI R0, RZ, 0x1f, R17 ;  /* 0x0000001fff007819 */ /* 0x000fe20000011411 */
[----:B------:R-:W-:Y:S01]  /*00f0*/  IMAD.MOV.U32 R25, RZ, RZ, RZ ;  /* 0x000000ffff197224 */ /* 0x000fe200078e00ff */
[----:B------:R-:W-:Y:S01]  /*0100*/  ULOP3.LUT UP1, URZ, UR8, 0x7, URZ, 0xc0, !UPT ;  /* 0x0000000708ff7892 */ /* 0x000fe2000f82c0ff */
[----:B------:R-:W-:Y:S01]  /*0110*/  UMOV UR4, URZ ;  /* 0x000000ff00047c82 */ /* 0x000fe20008000000 */
[----:B------:R-:W-:-:S04]  /*0120*/  UMOV UR5, URZ ;  /* 0x000000ff00057c82 */ /* 0x000fc80008000000 */
[----:B------:R-:W-:Y:S05]  /*0130*/  BRA.U !UP0, `(.L_x_6) ;  /* 0x0000000108f87547 */ /* 0x000fea000b800000 */
[----:B------:R-:W0:Y:S01]  /*0140*/  LDCU.128 UR12, c[0x0][0x380] ;  /* 0x00007000ff0c77ac */ /* 0x000e220008000c00 */
[C-C-:B------:R-:W-:Y:S01]  /*0150*/  SHF.L.U64.HI R16, R17.reuse, 0x5, R0.reuse ;  /* 0x0000000511107819 */ /* 0x140fe20000010200 */
[----:B------:R-:W-:Y:S01]  /*0160*/  IMAD.MOV.U32 R25, RZ, RZ, RZ ;  /* 0x000000ffff197224 */ /* 0x000fe200078e00ff */
[C---:B------:R-:W-:Y:S01]  /*0170*/  SHF.L.U64.HI R21, R17.reuse, 0x2, R0 ;  /* 0x0000000211157819 */ /* 0x040fe20000010200 */
[----:B------:R-:W-:Y:S01]  /*0180*/  USHF.R.S32.HI UR5, URZ, 0x1f, UR8 ;  /* 0x0000001fff057899 */ /* 0x000fe20008011408 */
[----:B------:R-:W-:Y:S01]  /*0190*/  SHF.L.U32 R23, R17, 0x2, RZ ;  /* 0x0000000211177819 */ /* 0x000fe200000006ff */
[----:B------:R-:W-:Y:S02]  /*01a0*/  ULOP3.LUT UR4, UR8, 0xfffffff8, URZ, 0xc0, !UPT ;  /* 0xfffffff808047892 */ /* 0x000fe4000f8ec0ff */
[----:B0-----:R-:W-:Y:S01]  /*01b0*/  UIADD3 UR6, UP0, UPT, UR14, 0x10, URZ ;  /* 0x000000100e067890 */ /* 0x001fe2000ff1e0ff */
[----:B------:R-:W-:-:S03]  /*01c0*/  LEA R18, P0, R2, UR12, 0x2 ;  /* 0x0000000c02127c11 */ /* 0x000fc6000f8010ff */
[----:B------:R-:W-:Y:S01]  /*01d0*/  UIADD3.X UR7, UPT, UPT, URZ, UR15, URZ, UP0, !UPT ;  /* 0x0000000fff077290 */ /* 0x000fe200087fe4ff */
[----:B------:R-:W-:Y:S02]  /*01e0*/  LEA.HI.X R19, R2, UR13, RZ, 0x2, P0 ;  /* 0x0000000d02137c11 */ /* 0x000fe400080f14ff */
[----:B------:R-:W-:Y:S01]  /*01f0*/  MOV R4, UR6 ;  /* 0x0000000600047c02 */ /* 0x000fe20008000f00 */
[----:B------:R-:W-:Y:S02]  /*0200*/  UMOV UR6, UR4 ;  /* 0x0000000400067c82 */ /* 0x000fe40008000000 */
[----:B------:R-:W-:Y:S01]  /*0210*/  IMAD.U32 R5, RZ, RZ, UR7 ;  /* 0x00000007ff057e24 */ /* 0x000fe2000f8e00ff */
[----:B------:R-:W-:-:S06]  /*0220*/  UMOV UR7, UR5 ;  /* 0x0000000500077c82 */ /* 0x000fcc0008000000 */
.L_x_7:
[----:B------:R-:W2:Y:S04]  /*0230*/  LDG.E R24, desc[UR10][R18.64] ;  /* 0x0000000a12187981 */ /* 0x000ea8000c1e1900 */
[----:B------:R-:W2:Y:S01]  /*0240*/  LDG.E R20, desc[UR10][R4.64+-0x10] ;  /* 0xfffff00a04147981 */ /* 0x000ea2000c1e1900 */
[----:B------:R-:W-:-:S03]  /*0250*/  IADD3 R14, P0, PT, R18, R23, RZ ;  /* 0x00000017120e7210 */ /* 0x000fc60007f1e0ff */
[----:B------:R-:W3:Y:S01]  /*0260*/  LDG.E R27, desc[UR10][R4.64+-0xc] ;  /* 0xfffff40a041b7981 */ /* 0x000ee2000c1e1900 */
[----:B------:R-:W-:Y:S02]  /*0270*/  IADD3.X R15, PT, PT, R19, R21, RZ, P0, !PT ;  /* 0x00000015130f7210 */ /* 0x000fe400007fe4ff */
[-C--:B------:R-:W-:Y:S01]  /*0280*/  IADD3 R10, P0, PT, R14, R23.reuse, RZ ;  /* 0x000000170e0a7210 */ /* 0x080fe20007f1e0ff */
[----:B------:R-:W4:Y:S04]  /*0290*/  LDG.E R29, desc[UR10][R4.64+-0x8] ;  /* 0xfffff80a041d7981 */ /* 0x000f28000c1e1900 */
[----:B------:R-:W-:Y:S01]  /*02a0*/  IMAD.X R11, R15, 0x1, R21, P0 ;  /* 0x000000010f0b7824 */ /* 0x000fe200000e0615 */
[----:B------:R-:W-:Y:S01]  /*02b0*/  IADD3 R8, P0, PT, R10, R23, RZ ;  /* 0x000000170a087210 */ /* 0x000fe20007f1e0ff */
[----:B------:R0:W3:Y:S03]  /*02c0*/  LDG.E R22, desc[UR10][R14.64] ;  /* 0x0000000a0e167981 */ /* 0x0000e6000c1e1900 */
[----:B------:R-:W-:Y:S01]  /*02d0*/  IADD3.X R9, PT, PT, R11, R21, RZ, P0, !PT ;  /* 0x000000150b097210 */ /* 0x000fe200007fe4ff */
[----:B------:R1:W4:Y:S01]  /*02e0*/  LDG.E R26, desc[UR10][R10.64] ;  /* 0x0000000a0a1a7981 */ /* 0x000322000c1e1900 */
[----:B------:R-:W-:-:S03]  /*02f0*/  IADD3 R6, P0, PT, R8, R23, RZ ;  /* 0x0000001708067210 */ /* 0x000fc60007f1e0ff */
[----:B------:R-:W5:Y:S02]  /*0300*/  LDG.E R8, desc[UR10][R8.64] ;  /* 0x0000000a08087981 */ /* 0x000f64000c1e1900 */
[----:B------:R-:W-:Y:S01]  /*0310*/  IMAD.X R7, R9, 0x1, R21, P0 ;  /* 0x0000000109077824 */ /* 0x000fe200000e0615 */
[----:B------:R-:W-:Y:S01]  /*0320*/  IADD3 R12, P0, PT, R6, R23, RZ ;  /* 0x00000017060c7210 */ /* 0x000fe20007f1e0ff */
[----:B------:R-:W5:Y:S03]  /*0330*/  LDG.E R28, desc[UR10][R4.64+-0x4] ;  /* 0xfffffc0a041c7981 */ /* 0x000f66000c1e1900 */
[----:B------:R-:W-:Y:S01]  /*0340*/  IADD3.X R13, PT, PT, R7, R21, RZ, P0, !PT ;  /* 0x00000015070d7210 */ /* 0x000fe200007fe4ff */
[----:B------:R-:W5:Y:S01]  /*0350*/  LDG.E R6, desc[UR10][R6.64] ;  /* 0x0000000a06067981 */ /* 0x000f62000c1e1900 */
[----:B0-----:R-:W-:-:S03]  /*0360*/  IADD3 R14, P0, PT, R12, R23, RZ ;  /* 0x000000170c0e7210 */ /* 0x001fc60007f1e0ff */
[----:B------:R-:W5:Y:S02]  /*0370*/  LDG.E R12, desc[UR10][R12.64] ;  /* 0x0000000a0c0c7981 */ /* 0x000f64000c1e1900 */
[----:B------:R-:W-:Y:S01]  /*0380*/  IMAD.X R15, R13, 0x1, R21, P0 ;  /* 0x000000010d0f7824 */ /* 0x000fe200000e0615 */
[----:B-1----:R-:W-:Y:S01]  /*0390*/  IADD3 R10, P0, PT, R14, R23, RZ ;  /* 0x000000170e0a7210 */ /* 0x002fe20007f1e0ff */
[----:B------:R-:W5:Y:S03]  /*03a0*/  LDG.E R9, desc[UR10][R4.64+0x4] ;  /* 0x0000040a04097981 */ /* 0x000f66000c1e1900 */
[----:B------:R-:W-:Y:S01]  /*03b0*/  IADD3.X R11, PT, PT, R15, R21, RZ, P0, !PT ;  /* 0x000000150f0b7210 */ /* 0x000fe200007fe4ff */
[----:B------:R-:W5:Y:S04]  /*03c0*/  LDG.E R7, desc[UR10][R4.64+0xc] ;  /* 0x00000c0a04077981 */ /* 0x000f68000c1e1900 */
[----:B------:R-:W5:Y:S04]  /*03d0*/  LDG.E R15, desc[UR10][R14.64] ;  /* 0x0000000a0e0f7981 */ /* 0x000f68000c1e1900 */
[----:B------:R-:W5:Y:S01]  /*03e0*/  LDG.E R10, desc[UR10][R10.64] ;  /* 0x0000000a0a0a7981 */ /* 0x000f62000c1e1900 */
[----:B--2---:R-:W-:-:S03]  /*03f0*/  FFMA R25, R24, R20, R25 ;  /* 0x0000001418197223 */ /* 0x004fc60000000019 */
[----:B------:R-:W2:Y:S04]  /*0400*/  LDG.E R20, desc[UR10][R4.64] ;  /* 0x0000000a04147981 */ /* 0x000ea8000c1e1900 */
[----:B------:R0:W2:Y:S01]  /*0410*/  LDG.E R24, desc[UR10][R4.64+0x8] ;  /* 0x0000080a04187981 */ /* 0x0000a2000c1e1900 */
[----:B------:R-:W-:Y:S01]  /*0420*/  UIADD3 UR6, UP0, UPT, UR6, -0x8, URZ ;  /* 0xfffffff806067890 */ /* 0x000fe2000ff1e0ff */
[----:B---3--:R-:W-:-:S04]  /*0430*/  FFMA R25, R22, R27, R25 ;  /* 0x0000001b16197223 */ /* 0x008fc80000000019 */
[----:B----4-:R-:W-:Y:S01]  /*0440*/  FFMA R25, R26, R29, R25 ;  /* 0x0000001d1a197223 */ /* 0x010fe20000000019 */
[----:B------:R-:W-:Y:S02]  /*0450*/  UIADD3.X UR7, UPT, UPT, UR7, -0x1, URZ, UP0, !UPT ;  /* 0xffffffff07077890 */ /* 0x000fe400087fe4ff */
[----:B------:R-:W-:Y:S01]  /*0460*/  UISETP.NE.U32.AND UP0, UPT, UR6, URZ, UPT ;  /* 0x000000ff0600728c */ /* 0x000fe2000bf05070 */
[----:B-----5:R-:W-:-:S03]  /*0470*/  FFMA R25, R8, R28, R25 ;  /* 0x0000001c08197223 */ /* 0x020fc60000000019 */
[----:B------:R-:W-:Y:S01]  /*0480*/  UISETP.NE.AND.EX UP0, UPT, UR7, URZ, UPT, UP0 ;  /* 0x000000ff0700728c */ /* 0x000fe2000bf05300 */
[----:B0-----:R-:W-:Y:S02]  /*0490*/  IADD3 R4, P1, PT, R4, 0x20, RZ ;  /* 0x0000002004047810 */ /* 0x001fe40007f3e0ff */
[----:B------:R-:W-:-:S03]  /*04a0*/  LEA R18, P0, R17, R18, 0x5 ;  /* 0x0000001211127211 */ /* 0x000fc600078028ff */
[----:B------:R-:W-:Y:S01]  /*04b0*/  IMAD.X R5, RZ, RZ, R5, P1 ;  /* 0x000000ffff057224 */ /* 0x000fe200008e0605 */
[----:B------:R-:W-:Y:S01]  /*04c0*/  IADD3.X R19, PT, PT, R19, R16, RZ, P0, !PT ;  /* 0x0000001013137210 */ /* 0x000fe200007fe4ff */
[----:B--2---:R-:W-:-:S04]  /*04d0*/  FFMA R25, R6, R20, R25 ;  /* 0x0000001406197223 */ /* 0x004fc80000000019 */
[----:B------:R-:W-:-:S04]  /*04e0*/  FFMA R12, R12, R9, R25 ;  /* 0x000000090c0c7223 */ /* 0x000fc80000000019 */
[----:B------:R-:W-:-:S04]  /*04f0*/  FFMA R15, R15, R24, R12 ;  /* 0x000000180f0f7223 */ /* 0x000fc8000000000c */
[----:B------:R-:W-:Y:S01]  /*0500*/  FFMA R25, R10, R7, R15 ;  /* 0x000000070a197223 */ /* 0x000fe2000000000f */
[----:B------:R-:W-:Y:S06]  /*0510*/  BRA.U UP0, `(.L_x_7) ;  /* 0xfffffffd00447547 */ /* 0x000fec000b83ffff */
.L_x_6:
[----:B------:R-:W-:Y:S05]  /*0520*/  BRA.U !UP1, `(.L_x_5) ;  /* 0x0000000509587547 */ /* 0x000fea000b800000 */
[----:B------:R-:W-:Y:S02]  /*0530*/  ULOP3.LUT UR6, UR8, 0x7, URZ, 0xc0, !UPT ;  /* 0x0000000708067892 */ /* 0x000fe4000f8ec0ff */
[----:B------:R-:W-:Y:S02]  /*0540*/  ULOP3.LUT UP1, UR9, UR8, 0x3, URZ, 0xc0, !UPT ;  /* 0x0000000308097892 */ /* 0x000fe4000f82c0ff */
[----:B------:R-:W-:-:S04]  /*0550*/  UIADD3 UR6, UP0, UPT, UR6, -0x1, URZ ;  /* 0xffffffff06067890 */ /* 0x000fc8000ff1e0ff */
[----:B------:R-:W-:Y:S02]  /*0560*/  UIADD3.X UR7, UPT, UPT, URZ, -0x1, URZ, UP0, !UPT ;  /* 0xffffffffff077890 */ /* 0x000fe400087fe4ff */
[----:B------:R-:W-:-:S04]  /*0570*/  UISETP.GE.U32.AND UP0, UPT, UR6, 0x3, UPT ;  /* 0x000000030600788c */ /* 0x000fc8000bf06070 */
[----:B------:R-:W-:-:S09]  /*0580*/  UISETP.GE.U32.AND.EX UP0, UPT, UR7, URZ, UPT, UP0 ;  /* 0x000000ff0700728c */ /* 0x000fd2000bf06100 */
[----:B------:R-:W-:Y:S05]  /*0590*/  BRA.U !UP0, `(.L_x_8) ;  /* 0x0000000108887547 */ /* 0x000fea000b800000 */
[----:B------:R-:W0:Y:S01]  /*05a0*/  LDCU.128 UR12, c[0x0][0x380] ;  /* 0x00007000ff0c77ac */ /* 0x000e220008000c00 */
[C---:B------:R-:W-:Y:S02]  /*05b0*/  IMAD R7, R17.reuse, UR5, RZ ;  /* 0x0000000511077c24 */ /* 0x040fe4000f8e02ff */
[----:B------:R-:W-:Y:S02]  /*05c0*/  IMAD.MOV.U32 R3, RZ, RZ, RZ ;  /* 0x000000ffff037224 */ /* 0x000fe400078e00ff */
[----:B------:R-:W-:Y:S02]  /*05d0*/  IMAD R7, R0, UR4, R7 ;  /* 0x0000000400077c24 */ /* 0x000fe4000f8e0207 */
[----:B------:R-:W-:-:S04]  /*05e0*/  IMAD.WIDE.U32 R4, R17, UR4, R2 ;  /* 0x0000000411047c25 */ /* 0x000fc8000f8e0002 */
[----:B------:R-:W-:Y:S01]  /*05f0*/  IMAD.SHL.U32 R9, R17, 0x4, RZ ;  /* 0x0000000411097824 */ /* 0x000fe200078e00ff */
[----:B------:R-:W-:Y:S02]  /*0600*/  IADD3 R5, PT, PT, R5, R7, RZ ;  /* 0x0000000705057210 */ /* 0x000fe40007ffe0ff */
[----:B------:R-:W-:Y:S01]  /*0610*/  SHF.L.U64.HI R7, R17, 0x2, R0 ;  /* 0x0000000211077819 */ /* 0x000fe20000010200 */
[----:B0-----:R-:W-:Y:S01]  /*0620*/  ULEA UR6, UP0, UR4, UR14, 0x2 ;  /* 0x0000000e04067291 */ /* 0x001fe2000f8010ff */
[----:B------:R-:W-:-:S03]  /*0630*/  LEA R10, P0, R4, UR12, 0x2 ;  /* 0x0000000c040a7c11 */ /* 0x000fc6000f8010ff */
[----:B------:R-:W-:Y:S01]  /*0640*/  ULEA.HI.X UR7, UR4, UR15, UR5, 0x2, UP0 ;  /* 0x0000000f04077291 */ /* 0x000fe200080f1405 */
[----:B------:R-:W-:Y:S02]  /*0650*/  LEA.HI.X R11, R4, UR13, R5, 0x2, P0 ;  /* 0x0000000d040b7c11 */ /* 0x000fe400080f1405 */
[-C--:B------:R-:W-:Y:S02]  /*0660*/  IADD3 R12, P1, PT, R10, R9.reuse, RZ ;  /* 0x000000090a0c7210 */ /* 0x080fe40007f3e0ff */
[----:B------:R-:W-:Y:S01]  /*0670*/  MOV R4, UR6 ;  /* 0x0000000600047c02 */ /* 0x000fe20008000f00 */
[----:B------:R-:W-:Y:S01]  /*0680*/  IMAD.U32 R5, RZ, RZ, UR7 ;  /* 0x00000007ff057e24 */ /* 0x000fe2000f8e00ff */
[----:B------:R-:W-:Y:S01]  /*0690*/  IADD3 R8, P0, PT, R12, R9, RZ ;  /* 0x000000090c087210 */ /* 0x000fe20007f1e0ff */
[----:B------:R-:W2:Y:S01]  /*06a0*/  LDG.E R10, desc[UR10][R10.64] ;  /* 0x0000000a0a0a7981 */ /* 0x000ea2000c1e1900 */
[----:B------:R-:W-:Y:S02]  /*06b0*/  IADD3.X R13, PT, PT, R11, R7, RZ, P1, !PT ;  /* 0x000000070b0d7210 */ /* 0x000fe40000ffe4ff */
[----:B------:R-:W-:Y:S01]  /*06c0*/  IADD3 R6, P1, PT, R8, R9, RZ ;  /* 0x0000000908067210 */ /* 0x000fe20007f3e0ff */
[----:B------:R-:W2:Y:S02]  /*06d0*/  LDG.E R14, desc[UR10][R4.64] ;  /* 0x0000000a040e7981 */ /* 0x000ea4000c1e1900 */
[----:B------:R-:W-:-:S02]  /*06e0*/  IMAD.X R9, R13, 0x1, R7, P0 ;  /* 0x000000010d097824 */ /* 0x000fc400000e0607 */
[----:B------:R-:W3:Y:S04]  /*06f0*/  LDG.E R13, desc[UR10][R12.64] ;  /* 0x0000000a0c0d7981 */ /* 0x000ee8000c1e1900 */
[----:B------:R-:W3:Y:S01]  /*0700*/  LDG.E R15, desc[UR10][R4.64+0x4] ;  /* 0x0000040a040f7981 */ /* 0x000ee2000c1e1900 */
[----:B------:R-:W-:-:S03]  /*0710*/  IADD3.X R7, PT, PT, R9, R7, RZ, P1, !PT ;  /* 0x0000000709077210 */ /* 0x000fc60000ffe4ff */
[----:B------:R-:W4:Y:S04]  /*0720*/  LDG.E R9, desc[UR10][R8.64] ;  /* 0x0000000a08097981 */ /* 0x000f28000c1e1900 */
[----:B------:R-:W4:Y:S04]  /*0730*/  LDG.E R16, desc[UR10][R4.64+0x8] ;  /* 0x0000080a04107981 */ /* 0x000f28000c1e1900 */
[----:B------:R-:W5:Y:S04]  /*0740*/  LDG.E R18, desc[UR10][R4.64+0xc] ;  /* 0x00000c0a04127981 */ /* 0x000f68000c1e1900 */
[----:B------:R-:W5:Y:S01]  /*0750*/  LDG.E R7, desc[UR10][R6.64] ;  /* 0x0000000a06077981 */ /* 0x000f62000c1e1900 */
[----:B------:R-:W-:-:S04]  /*0760*/  UIADD3 UR4, UP0, UPT, UR4, 0x4, URZ ;  /* 0x0000000404047890 */ /* 0x000fc8000ff1e0ff */
[----:B------:R-:W-:Y:S01]  /*0770*/  UIADD3.X UR5, UPT, UPT, URZ, UR5, URZ, UP0, !UPT ;  /* 0x00000005ff057290 */ /* 0x000fe200087fe4ff */
[----:B--2---:R-:W-:-:S04]  /*0780*/  FFMA R10, R10, R14, R25 ;  /* 0x0000000e0a0a7223 */ /* 0x004fc80000000019 */
[----:B---3--:R-:W-:-:S04]  /*0790*/  FFMA R10, R13, R15, R10 ;  /* 0x0000000f0d0a7223 */ /* 0x008fc8000000000a */
[----:B----4-:R-:W-:-:S04]  /*07a0*/  FFMA R10, R9, R16, R10 ;  /* 0x00000010090a7223 */ /* 0x010fc8000000000a */
[----:B-----5:R-:W-:-:S07]  /*07b0*/  FFMA R25, R7, R18, R10 ;  /* 0x0000001207197223 */ /* 0x020fce000000000a */
.L_x_8:
[----:B------:R-:W-:Y:S05]  /*07c0*/  BRA.U !UP1, `(.L_x_5) ;  /* 0x0000000109b07547 */ /* 0x000fea000b800000 */
[----:B------:R-:W-:Y:S02]  /*07d0*/  UISETP.NE.AND UP1, UPT, UR9, 0x1, UPT ;  /* 0x000000010900788c */ /* 0x000fe4000bf25270 */
[----:B------:R-:W-:-:S04]  /*07e0*/  ULOP3.LUT UR6, UR8, 0x1, URZ, 0xc0, !UPT ;  /* 0x0000000108067892 */ /* 0x000fc8000f8ec0ff */
[----:B------:R-:W-:-:S03]  /*07f0*/  UISETP.NE.U32.AND UP0, UPT, UR6, 0x1, UPT ;  /* 0x000000010600788c */ /* 0x000fc6000bf05070 */
[----:B------:R-:W-:Y:S08]  /*0800*/  BRA.U !UP1, `(.L_x_9) ;  /* 0x00000001095c7547 */ /* 0x000ff0000b800000 */
[----:B------:R-:W0:Y:S01]  /*0810*/  LDCU.128 UR12, c[0x0][0x380] ;  /* 0x00007000ff0c77ac */ /* 0x000e220008000c00 */
[----:B------:R-:W-:Y:S02]  /*0820*/  HFMA2 R5, -RZ, RZ, 0, 0 ;  /* 0x00000000ff057431 */ /* 0x000fe400000001ff */
[C---:B------:R-:W-:Y:S02]  /*0830*/  IMAD R7, R17.reuse, UR5, RZ ;  /* 0x0000000511077c24 */ /* 0x040fe4000f8e02ff */
[----:B------:R-:W-:Y:S02]  /*0840*/  IMAD.MOV.U32 R4, RZ, RZ, R2 ;  /* 0x000000ffff047224 */ /* 0x000fe400078e0002 */
[----:B------:R-:W-:Y:S02]  /*0850*/  IMAD R7, R0, UR4, R7 ;  /* 0x0000000400077c24 */ /* 0x000fe4000f8e0207 */
[----:B------:R-:W-:-:S04]  /*0860*/  IMAD.WIDE.U32 R4, R17, UR4, R4 ;  /* 0x0000000411047c25 */ /* 0x000fc8000f8e0004 */
[----:B------:R-:W-:Y:S01]  /*0870*/  IMAD.IADD R7, R5, 0x1, R7 ;  /* 0x0000000105077824 */ /* 0x000fe200078e0207 */
[----:B0-----:R-:W-:Y:S01]  /*0880*/  ULEA UR6, UP1, UR4, UR14, 0x2 ;  /* 0x0000000e04067291 */ /* 0x001fe2000f8210ff */
[----:B------:R-:W-:-:S03]  /*0890*/  LEA R6, P0, R4, UR12, 0x2 ;  /* 0x0000000c04067c11 */ /* 0x000fc6000f8010ff */
[----:B------:R-:W-:Y:S01]  /*08a0*/  ULEA.HI.X UR7, UR4, UR15, UR5, 0x2, UP1 ;  /* 0x0000000f04077291 */ /* 0x000fe200088f1405 */
[----:B------:R-:W-:Y:S02]  /*08b0*/  LEA.HI.X R7, R4, UR13, R7, 0x2, P0 ;  /* 0x0000000d04077c11 */ /* 0x000fe400080f1407 */
[----:B------:R-:W-:Y:S02]  /*08c0*/  MOV R8, UR6 ;  /* 0x0000000600087c02 */ /* 0x000fe40008000f00 */
[C---:B------:R-:W-:Y:S01]  /*08d0*/  LEA R4, P0, R17.reuse, R6, 0x2 ;  /* 0x0000000611047211 */ /* 0x040fe200078010ff */
[----:B------:R-:W-:Y:S01]  /*08e0*/  IMAD.U32 R9, RZ, RZ, UR7 ;  /* 0x00000007ff097e24 */ /* 0x000fe2000f8e00ff */
[----:B------:R-:W2:Y:S02]  /*08f0*/  LDG.E R6, desc[UR10][R6.64] ;  /* 0x0000000a06067981 */ /* 0x000ea4000c1e1900 */
[----:B------:R-:W-:Y:S02]  /*0900*/  LEA.HI.X R5, R17, R7, R0, 0x2, P0 ;  /* 0x0000000711057211 */ /* 0x000fe400000f1400 */
[----:B------:R-:W2:Y:S04]  /*0910*/  LDG.E R10, desc[UR10][R8.64] ;  /* 0x0000000a080a7981 */ /* 0x000ea8000c1e1900 */
[----:B------:R-:W3:Y:S04]  /*0920*/  LDG.E R12, desc[UR10][R8.64+0x4] ;  /* 0x0000040a080c7981 */ /* 0x000ee8000c1e1900 */
[----:B------:R-:W3:Y:S01]  /*0930*/  LDG.E R4, desc[UR10][R4.64] ;  /* 0x0000000a04047981 */ /* 0x000ee2000c1e1900 */
[----:B------:R-:W-:-:S04]  /*0940*/  UIADD3 UR4, UP1, UPT, UR4, 0x2, URZ ;  /* 0x0000000204047890 */ /* 0x000fc8000ff3e0ff */
[----:B------:R-:W-:Y:S01]  /*0950*/  UIADD3.X UR5, UPT, UPT, URZ, UR5, URZ, UP1, !UPT ;  /* 0x00000005ff057290 */ /* 0x000fe20008ffe4ff */
[----:B--2---:R-:W-:-:S04]  /*0960*/  FFMA R25, R6, R10, R25 ;  /* 0x0000000a06197223 */ /* 0x004fc80000000019 */
[----:B---3--:R-:W-:-:S07]  /*0970*/  FFMA R25, R12, R4, R25 ;  /* 0x000000040c197223 */ /* 0x008fce0000000019 */
.L_x_9:
[----:B------:R-:W-:Y:S05]  /*0980*/  BRA.U UP0, `(.L_x_5) ;  /* 0x0000000100407547 */ /* 0x000fea000b800000 */
[----:B------:R-:W0:Y:S01]  /*0990*/  LDCU.128 UR12, c[0x0][0x380] ;  /* 0x00007000ff0c77ac */ /* 0x000e220008000c00 */
[----:B------:R-:W-:Y:S01]  /*09a0*/  MOV R4, R2 ;  /* 0x0000000200047202 */ /* 0x000fe20000000f00 */
[C---:B------:R-:W-:Y:S02]  /*09b0*/  IMAD R7, R17.reuse, UR5, RZ ;  /* 0x0000000511077c24 */ /* 0x040fe4000f8e02ff */
[----:B------:R-:W-:Y:S02]  /*09c0*/  IMAD.MOV.U32 R5, RZ, RZ, RZ ;  /* 0x000000ffff057224 */ /* 0x000fe400078e00ff */
[----:B------:R-:W-:Y:S02]  /*09d0*/  IMAD R7, R0, UR4, R7 ;  /* 0x0000000400077c24 */ /* 0x000fe4000f8e0207 */
[----:B------:R-:W-:-:S05]  /*09e0*/  IMAD.WIDE.U32 R4, R17, UR4, R4 ;  /* 0x0000000411047c25 */ /* 0x000fca000f8e0004 */
[----:B------:R-:W-:Y:S01]  /*09f0*/  IADD3 R5, PT, PT, R5, R7, RZ ;  /* 0x0000000705057210 */ /* 0x000fe20007ffe0ff */
[----:B0-----:R-:W-:Y:S01]  /*0a00*/  ULEA UR6, UP0, UR4, UR14, 0x2 ;  /* 0x0000000e04067291 */ /* 0x001fe2000f8010ff */
[----:B------:R-:W-:-:S03]  /*0a10*/  LEA R6, P0, R4, UR12, 0x2 ;  /* 0x0000000c04067c11 */ /* 0x000fc6000f8010ff */
[----:B------:R-:W-:Y:S01]  /*0a20*/  ULEA.HI.X UR4, UR4, UR15, UR5, 0x2, UP0 ;  /* 0x0000000f04047291 */ /* 0x000fe200080f1405 */
[----:B------:R-:W-:Y:S01]  /*0a30*/  LEA.HI.X R7, R4, UR13, R5, 0x2, P0 ;  /* 0x0000000d04077c11 */ /* 0x000fe200080f1405 */
[----:B------:R-:W-:-:S04]  /*0a40*/  IMAD.U32 R8, RZ, RZ, UR6 ;  /* 0x00000006ff087e24 */ /* 0x000fc8000f8e00ff */
[----:B------:R-:W-:Y:S01]  /*0a50*/  MOV R9, UR4 ;  /* 0x0000000400097c02 */ /* 0x000fe20008000f00 */
[----:B------:R-:W2:Y:S04]  /*0a60*/  LDG.E R6, desc[UR10][R6.64] ;  /* 0x0000000a06067981 */ /* 0x000ea8000c1e1900 */
[----:B------:R-:W2:Y:S02]  /*0a70*/  LDG.E R8, desc[UR10][R8.64] ;  /* 0x0000000a08087981 */ /* 0x000ea4000c1e1900 */
[----:B--2---:R-:W-:-:S07]  /*0a80*/  FFMA R25, R6, R8, R25 ;  /* 0x0000000806197223 */ /* 0x004fce0000000019 */
.L_x_5:
[----:B------:R-:W0:Y:S02]  /*0a90*/  LDCU.64 UR4, c[0x0][0x390] ;  /* 0x00007200ff0477ac */ /* 0x000e240008000a00 */
[----:B0-----:R-:W-:-:S04]  /*0aa0*/  LEA R4, P0, R2, UR4, 0x2 ;  /* 0x0000000402047c11 */ /* 0x001fc8000f8010ff */
[----:B------:R-:W-:-:S05]  /*0ab0*/  LEA.HI.X R5, R2, UR5, RZ, 0x2, P0 ;  /* 0x0000000502057c11 */ /* 0x000fca00080f14ff */
[----:B------:R-:W-:Y:S01]  /*0ac0*/  STG.E desc[UR10][R4.64], R25 ;  /* 0x0000001904007986 */ /* 0x000fe2000c10190a */
[----:B------:R-:W-:Y:S05]  /*0ad0*/  EXIT ;  /* 0x000000000000794d */ /* 0x000fea0003800000 */
.L_x_10:
        /* <DEDUP_REMOVED lines=10> */
.L_x_19:


//--------------------- .text._Z16MatVecMul_GlobalPfS_S_ii --------------------------
	.section	.text._Z16MatVecMul_GlobalPfS_S_ii,"ax",@progbits
	.align	128
        .global         _Z16MatVecMul_GlobalPfS_S_ii
        .type           _Z16MatVecMul_GlobalPfS_S_ii,@function
        .size           _Z16MatVecMul_GlobalPfS_S_ii,(.L_x_20 - _Z16MatVecMul_GlobalPfS_S_ii)
        .other          _Z16MatVecMul_GlobalPfS_S_ii,@"STO_CUDA_ENTRY STV_DEFAULT"
_Z16MatVecMul_GlobalPfS_S_ii:
.text._Z16MatVecMul_GlobalPfS_S_ii:
[----:B------:R-:W-:Y:S01]  /*0000*/  LDC R1, c[0x0][0x37c] ;  /* 0x0000df00ff017b82 */ /* 0x000fe20000000800 */
[----:B------:R-:W0:Y:S01]  /*0010*/  S2R R0, SR_CTAID.Y ;  /* 0x0000000000007919 */ /* 0x000e220000002600 */
[----:B------:R-:W0:Y:S01]  /*0020*/  LDCU UR4, c[0x0][0x364] ;  /* 0x00006c80ff0477ac */ /* 0x000e220008000800 */
[----:B------:R-:W0:Y:S01]  /*0030*/  S2R R3, SR_TID.Y ;  /* 0x0000000000037919 */ /* 0x000e220000002200 */
[----:B------:R-:W1:Y:S01]  /*0040*/  LDCU UR5, c[0x0][0x398] ;  /* 0x00007300ff0577ac */ /* 0x000e620008000800 */
[----:B0-----:R-:W-:-:S05]  /*0050*/  IMAD R0, R0, UR4, R3 ;  /* 0x0000000400007c24 */ /* 0x001fca000f8e0203 */
[----:B-1----:R-:W-:-:S13]  /*0060*/  ISETP.GE.U32.AND P0, PT, R0, UR5, PT ;  /* 0x0000000500007c0c */ /* 0x002fda000bf06070 */
[----:B------:R-:W-:Y:S05]  /*0070*/  @P0 EXIT ;  /* 0x000000000000094d */ /* 0x000fea0003800000 */
[----:B------:R-:W0:Y:S01]  /*0080*/  LDCU UR9, c[0x0][0x39c] ;  /* 0x00007380ff0977ac */ /* 0x000e220008000800 */
[----:B------:R-:W-:Y:S01]  /*0090*/  HFMA2 R14, -RZ, RZ, 0, 0 ;  /* 0x00000000ff0e7431 */ /* 0x000fe200000001ff */
[----:B------:R-:W1:Y:S01]  /*00a0*/  LDCU.64 UR10, c[0x0][0x358] ;  /* 0x00006b00ff0a77ac */ /* 0x000e620008000a00 */
[----:B0-----:R-:W-:-:S09]  /*00b0*/  UISETP.NE.AND UP0, UPT, UR9, URZ, UPT ;  /* 0x000000ff0900728c */ /* 0x001fd2000bf05270 */
[----:B-1----:R-:W-:Y:S05]  /*00c0*/  BRA.U !UP0, `(.L_x_11) ;  /* 0x0000000908d07547 */ /* 0x002fea000b800000 */
[----:B------:R-:W-:Y:S02]  /*00d0*/  USHF.R.S32.HI UR6, URZ, 0x1f, UR9 ;  /* 0x0000001fff067899 */ /* 0x000fe40008011409 */
[C---:B------:R-:W-:Y:S01]  /*00e0*/  IMAD.WIDE.U32 R4, R0.reuse, UR9, RZ ;  /* 0x0000000900047c25 */ /* 0x040fe2000f8e00ff */
[----:B------:R-:W-:Y:S01]  /*00f0*/  UISETP.GE.U32.AND UP0, UPT, UR9, 0x10, UPT ;  /* 0x000000100900788c */ /* 0x000fe2000bf06070 */
[----:B------:R-:W-:Y:S01]  /*0100*/  MOV R14, RZ ;  /* 0x000000ff000e7202 */ /* 0x000fe20000000f00 */
[----:B------:R-:W-:Y:S01]  /*0110*/  ULOP3.LUT UP1, URZ, UR9, 0xf, URZ, 0xc0, !UPT ;  /* 0x0000000f09ff7892 */ /* 0x000fe2000f82c0ff */
[----:B------:R-:W-:Y:S01]  /*0120*/  IMAD R9, R0, UR6, RZ ;  /* 0x0000000600097c24 */ /* 0x000fe2000f8e02ff */
[----:B------:R-:W-:Y:S01]  /*0130*/  UMOV UR4, URZ ;  /* 0x000000ff00047c82 */ /* 0x000fe20008000000 */
[----:B------:R-:W-:-:S03]  /*0140*/  UMOV UR5, URZ ;  /* 0x000000ff00057c82 */ /* 0x000fc60008000000 */
[----:B------:R-:W-:Y:S01]  /*0150*/  IADD3 R9, PT, PT, R5, R9, RZ ;  /* 0x0000000905097210 */ /* 0x000fe20007ffe0ff */
[----:B------:R-:W-:Y:S06]  /*0160*/  BRA.U !UP0, `(.L_x_12) ;  /* 0x00000005081c7547 */ /* 0x000fec000b800000 */
[----:B------:R-:W0:Y:S01]  /*0170*/  LDCU.128 UR12, c[0x0][0x380] ;  /* 0x00007000ff0c77ac */ /* 0x000e220008000c00 */
[----:B------:R-:W-:Y:S01]  /*0180*/  HFMA2 R14, -RZ, RZ, 0, 0 ;  /* 0x00000000ff0e7431 */ /* 0x000fe200000001ff */
[----:B------:R-:W-:Y:S01]  /*0190*/  ULOP3.LUT UR4, UR9, 0xfffffff0, URZ, 0xc0, !UPT ;  /* 0xfffffff009047892 */ /* 0x000fe2000f8ec0ff */
[----:B------:R-:W-:Y:S01]  /*01a0*/  UMOV UR5, UR6 ;  /* 0x0000000600057c82 */ /* 0x000fe20008000000 */
[----:B0-----:R-:W-:Y:S01]  /*01b0*/  UIADD3 UR7, UP0, UPT, UR14, 0x20, URZ ;  /* 0x000000200e077890 */ /* 0x001fe2000ff1e0ff */
[----:B------:R-:W-:-:S03]  /*01c0*/  LEA R2, P0, R4, UR12, 0x2 ;  /* 0x0000000c04027c11 */ /* 0x000fc6000f8010ff */
[----:B------:R-:W-:Y:S01]  /*01d0*/  UIADD3.X UR8, UPT, UPT, URZ, UR15, URZ, UP0, !UPT ;  /* 0x0000000fff087290 */ /* 0x000fe200087fe4ff */
[----:B------:R-:W-:Y:S01]  /*01e0*/  LEA.HI.X R3, R4, UR13, R9, 0x2, P0 ;  /* 0x0000000d04037c11 */ /* 0x000fe200080f1409 */
[----:B------:R-:W-:Y:S01]  /*01f0*/  IMAD.U32 R6, RZ, RZ, UR7 ;  /* 0x00000007ff067e24 */ /* 0x000fe2000f8e00ff */
[----:B------:R-:W-:Y:S01]  /*0200*/  IADD3 R2, P0, PT, R2, 0x20, RZ ;  /* 0x0000002002027810 */ /* 0x000fe20007f1e0ff */
[----:B------:R-:W-:Y:S01]  /*0210*/  UMOV UR7, UR6 ;  /* 0x0000000600077c82 */ /* 0x000fe20008000000 */
[----:B------:R-:W-:Y:S01]  /*0220*/  UMOV UR6, UR4 ;  /* 0x0000000400067c82 */ /* 0x000fe20008000000 */
[----:B------:R-:W-:Y:S02]  /*0230*/  MOV R7, UR8 ;  /* 0x0000000800077c02 */ /* 0x000fe40008000f00 */
[----:B------:R-:W-:-:S08]  /*0240*/  IADD3.X R3, PT, PT, RZ, R3, RZ, P0, !PT ;  /* 0x00000003ff037210 */ /* 0x000fd000007fe4ff */
.L_x_13:
[----:B------:R-:W2:Y:S04]  /*0250*/  LDG.E R17, desc[UR10][R2.64+-0x20] ;  /* 0xffffe00a02117981 */ /* 0x000ea8000c1e1900 */
[----:B------:R-:W2:Y:S04]  /*0260*/  LDG.E R16, desc[UR10][R6.64+-0x20] ;  /* 0xffffe00a06107981 */ /* 0x000ea8000c1e1900 */
[----:B------:R-:W3:Y:S04]  /*0270*/  LDG.E R19, desc[UR10][R2.64+-0x1c] ;  /* 0xffffe40a02137981 */ /* 0x000ee8000c1e1900 */
[----:B------:R-:W3:Y:S04]  /*0280*/  LDG.E R24, desc[UR10][R6.64+-0x1c] ;  /* 0xffffe40a06187981 */ /* 0x000ee8000c1e1900 */
[----:B------:R-:W4:Y:S04]  /*0290*/  LDG.E R18, desc[UR10][R2.64+-0x18] ;  /* 0xffffe80a02127981 */ /* 0x000f28000c1e1900 */
[----:B------:R-:W4:Y:S04]  /*02a0*/  LDG.E R21, desc[UR10][R6.64+-0x18] ;  /* 0xffffe80a06157981 */ /* 0x000f28000c1e1900 */
[----:B------:R-:W5:Y:S04]  /*02b0*/  LDG.E R23, desc[UR10][R2.64+-0x14] ;  /* 0xffffec0a02177981 */ /* 0x000f68000c1e1900 */
        /* <DEDUP_REMOVED lines=8> */
[----:B------:R-:W5:Y:S01]  /*0340*/  LDG.E R15, desc[UR10][R6.64+-0x4] ;  /* 0xfffffc0a060f7981 */ /* 0x000f62000c1e1900 */
[----:B--2---:R-:W-:-:S03]  /*0350*/  FFMA R16, R17, R16, R14 ;  /* 0x0000001011107223 */ /* 0x004fc6000000000e */
[----:B------:R-:W2:Y:S04]  /*0360*/  LDG.E R14, desc[UR10][R2.64] ;  /* 0x0000000a020e7981 */ /* 0x000ea8000c1e1900 */
[----:B------:R-:W2:Y:S01]  /*0370*/  LDG.E R17, desc[UR10][R6.64] ;  /* 0x0000000a06117981 */ /* 0x000ea2000c1e1900 */
[----:B---3--:R-:W-:-:S03]  /*0380*/  FFMA R27, R19, R24, R16 ;  /* 0x00000018131b7223 */ /* 0x008fc60000000010 */
[----:B------:R-:W3:Y:S04]  /*0390*/  LDG.E R16, desc[UR10][R2.64+0x4] ;  /* 0x0000040a02107981 */ /* 0x000ee8000c1e1900 */
[----:B------:R-:W3:Y:S01]  /*03a0*/  LDG.E R19, desc[UR10][R6.64+0x4] ;  /* 0x0000040a06137981 */ /* 0x000ee2000c1e1900 */
[----:B----4-:R-:W-:-:S03]  /*03b0*/  FFMA R24, R18, R21, R27 ;  /* 0x0000001512187223 */ /* 0x010fc6000000001b */
[----:B------:R-:W4:Y:S04]  /*03c0*/  LDG.E R18, desc[UR10][R2.64+0x8] ;  /* 0x0000080a02127981 */ /* 0x000f28000c1e1900 */
[----:B------:R-:W4:Y:S01]  /*03d0*/  LDG.E R21, desc[UR10][R6.64+0x8] ;  /* 0x0000080a06157981 */ /* 0x000f22000c1e1900 */
[----:B-----5:R-:W-:-:S03]  /*03e0*/  FFMA R27, R23, R20, R24 ;  /* 0x00000014171b7223 */ /* 0x020fc60000000018 */
[----:B------:R-:W5:Y:S04]  /*03f0*/  LDG.E R20, desc[UR10][R2.64+0xc] ;  /* 0x00000c0a02147981 */ /* 0x000f68000c1e1900 */
[----:B------:R-:W5:Y:S01]  /*0400*/  LDG.E R23, desc[UR10][R6.64+0xc] ;  /* 0x00000c0a06177981 */ /* 0x000f62000c1e1900 */
[----:B------:R-:W-:-:S03]  /*0410*/  FFMA R27, R22, R25, R27 ;  /* 0x00000019161b7223 */ /* 0x000fc6000000001b */
        /* <DEDUP_REMOVED lines=9> */
[----:B------:R0:W5:Y:S04]  /*04b0*/  LDG.E R12, desc[UR10][R2.64+0x1c] ;  /* 0x00001c0a020c7981 */ /* 0x000168000c1e1900 */
[----:B------:R1:W5:Y:S01]  /*04c0*/  LDG.E R15, desc[UR10][R6.64+0x1c] ;  /* 0x00001c0a060f7981 */ /* 0x000362000c1e1900 */
[----:B------:R-:W-:-:S04]  /*04d0*/  UIADD3 UR6, UP0, UPT, UR6, -0x10, URZ ;  /* 0xfffffff006067890 */ /* 0x000fc8000ff1e0ff */
[----:B------:R-:W-:Y:S01]  /*04e0*/  UIADD3.X UR7, UPT, UPT, UR7, -0x1, URZ, UP0, !UPT ;  /* 0xffffffff07077890 */ /* 0x000fe200087fe4ff */
[----:B0-----:R-:W-:Y:S01]  /*04f0*/  IADD3 R2, P0, PT, R2, 0x40, RZ ;  /* 0x0000004002027810 */ /* 0x001fe20007f1e0ff */
[----:B------:R-:W-:Y:S01]  /*0500*/  UISETP.NE.U32.AND UP0, UPT, UR6, URZ, UPT ;  /* 0x000000ff0600728c */ /* 0x000fe2000bf05070 */
[----:B-1----:R-:W-:-:S03]  /*0510*/  IADD3 R6, P1, PT, R6, 0x40, RZ ;  /* 0x0000004006067810 */ /* 0x002fc60007f3e0ff */
[----:B------:R-:W-:Y:S01]  /*0520*/  UISETP.NE.AND.EX UP0, UPT, UR7, URZ, UPT, UP0 ;  /* 0x000000ff0700728c */ /* 0x000fe2000bf05300 */
[----:B------:R-:W-:Y:S01]  /*0530*/  IADD3.X R3, PT, PT, RZ, R3, RZ, P0, !PT ;  /* 0x00000003ff037210 */ /* 0x000fe200007fe4ff */
[----:B------:R-:W-:Y:S02]  /*0540*/  IMAD.X R7, RZ, RZ, R7, P1 ;  /* 0x000000ffff077224 */ /* 0x000fe400008e0607 */
[----:B--2---:R-:W-:-:S04]  /*0550*/  FFMA R17, R14, R17, R27 ;  /* 0x000000110e117223 */ /* 0x004fc8000000001b */
[----:B---3--:R-:W-:-:S04]  /*0560*/  FFMA R17, R16, R19, R17 ;  /* 0x0000001310117223 */ /* 0x008fc80000000011 */
[----:B----4-:R-:W-:-:S04]  /*0570*/  FFMA R17, R18, R21, R17 ;  /* 0x0000001512117223 */ /* 0x010fc80000000011 */
[----:B-----5:R-:W-:-:S04]  /*0580*/  FFMA R17, R20, R23, R17 ;  /* 0x0000001714117223 */ /* 0x020fc80000000011 */
[----:B------:R-:W-:-:S04]  /*0590*/  FFMA R17, R22, R25, R17 ;  /* 0x0000001916117223 */ /* 0x000fc80000000011 */
[----:B------:R-:W-:-:S04]  /*05a0*/  FFMA R8, R8, R11, R17 ;  /* 0x0000000b08087223 */ /* 0x000fc80000000011 */
[----:B------:R-:W-:-:S04]  /*05b0*/  FFMA R13, R13, R10, R8 ;  /* 0x0000000a0d0d7223 */ /* 0x000fc80000000008 */
[----:B------:R-:W-:Y:S01]  /*05c0*/  FFMA R14, R12, R15, R13 ;  /* 0x0000000f0c0e7223 */ /* 0x000fe2000000000d */
[----:B------:R-:W-:Y:S06]  /*05d0*/  BRA.U UP0, `(.L_x_13) ;  /* 0xfffffffd001c7547 */ /* 0x000fec000b83ffff */
.L_x_12:
[----:B------:R-:W-:Y:S05]  /*05e0*/  BRA.U !UP1, `(.L_x_11) ;  /* 0x0000000509887547 */ /* 0x000fea000b800000 */
[----:B------:R-:W-:Y:S02]  /*05f0*/  ULOP3.LUT UR6, UR9, 0xf, URZ, 0xc0, !UPT ;  /* 0x0000000f09067892 */ /* 0x000fe4000f8ec0ff */
[----:B------:R-:W-:Y:S02]  /*0600*/  ULOP3.LUT UP1, URZ, UR9, 0x7, URZ, 0xc0, !UPT ;  /* 0x0000000709ff7892 */ /* 0x000fe4000f82c0ff */
[----:B------:R-:W-:-:S04]  /*0610*/  UIADD3 UR6, UP0, UPT, UR6, -0x1, URZ ;  /* 0xffffffff06067890 */ /* 0x000fc8000ff1e0ff */
[----:B------:R-:W-:Y:S02]  /*0620*/  UIADD3.X UR7, UPT, UPT, URZ, -0x1, URZ, UP0, !UPT ;  /* 0xffffffffff077890 */ /* 0x000fe400087fe4ff */
[----:B------:R-:W-:-:S04]  /*0630*/  UISETP.GE.U32.AND UP0, UPT, UR6, 0x7, UPT ;  /* 0x000000070600788c */ /* 0x000fc8000bf06070 */
[----:B------:R-:W-:-:S09]  /*0640*/  UISETP.GE.U32.AND.EX UP0, UPT, UR7, URZ, UPT, UP0 ;  /* 0x000000ff0700728c */ /* 0x000fd2000bf06100 */
[----:B------:R-:W-:Y:S05]  /*0650*/  BRA.U !UP0, `(.L_x_14) ;  /* 0x00000001088c7547 */ /* 0x000fea000b800000 */
[----:B------:R-:W0:Y:S01]  /*0660*/  LDCU.128 UR12, c[0x0][0x380] ;  /* 0x00007000ff0c77ac */ /* 0x000e220008000c00 */
[----:B------:R-:W-:-:S04]  /*0670*/  IADD3 R2, P0, PT, R4, UR4, RZ ;  /* 0x0000000404027c10 */ /* 0x000fc8000ff1e0ff */
[----:B------:R-:W-:Y:S01]  /*0680*/  IADD3.X R3, PT, PT, R9, UR5, RZ, P0, !PT ;  /* 0x0000000509037c10 */ /* 0x000fe200087fe4ff */
[----:B0-----:R-:W-:Y:S01]  /*0690*/  ULEA UR6, UP0, UR4, UR14, 0x2 ;  /* 0x0000000e04067291 */ /* 0x001fe2000f8010ff */
[----:B------:R-:W-:-:S03]  /*06a0*/  LEA R6, P1, R2, UR12, 0x2 ;  /* 0x0000000c02067c11 */ /* 0x000fc6000f8210ff */
[----:B------:R-:W-:Y:S01]  /*06b0*/  ULEA.HI.X UR7, UR4, UR15, UR5, 0x2, UP0 ;  /* 0x0000000f04077291 */ /* 0x000fe200080f1405 */
[----:B------:R-:W-:Y:S02]  /*06c0*/  LEA.HI.X R7, R2, UR13, R3, 0x2, P1 ;  /* 0x0000000d02077c11 */ /* 0x000fe400088f1403 */
[----:B------:R-:W-:-:S03]  /*06d0*/  MOV R2, UR6 ;  /* 0x0000000600027c02 */ /* 0x000fc60008000f00 */
[----:B------:R-:W-:Y:S01]  /*06e0*/  MOV R3, UR7 ;  /* 0x0000000700037c02 */ /* 0x000fe20008000f00 */
        /* <DEDUP_REMOVED lines=16> */
[----:B------:R-:W-:-:S04]  /*07f0*/  UIADD3 UR4, UP0, UPT, UR4, 0x8, URZ ;  /* 0x0000000804047890 */ /* 0x000fc8000ff1e0ff */
[----:B------:R-:W-:Y:S01]  /*0800*/  UIADD3.X UR5, UPT, UPT, URZ, UR5, URZ, UP0, !UPT ;  /* 0x00000005ff057290 */ /* 0x000fe200087fe4ff */
[----:B--2---:R-:W-:-:S04]  /*0810*/  FFMA R15, R15, R16, R14 ;  /* 0x000000100f0f7223 */ /* 0x004fc8000000000e */
[----:B---3--:R-:W-:-:S04]  /*0820*/  FFMA R15, R18, R17, R15 ;  /* 0x00000011120f7223 */ /* 0x008fc8000000000f */
[----:B----4-:R-:W-:-:S04]  /*0830*/  FFMA R15, R20, R19, R15 ;  /* 0x00000013140f7223 */ /* 0x010fc8000000000f */
[----:B-----5:R-:W-:-:S04]  /*0840*/  FFMA R15, R22, R21, R15 ;  /* 0x00000015160f7223 */ /* 0x020fc8000000000f */
[----:B------:R-:W-:-:S04]  /*0850*/  FFMA R15, R24, R23, R15 ;  /* 0x00000017180f7223 */ /* 0x000fc8000000000f */
[----:B------:R-:W-:-:S04]  /*0860*/  FFMA R13, R12, R13, R15 ;  /* 0x0000000d0c0d7223 */ /* 0x000fc8000000000f */
[----:B------:R-:W-:-:S04]  /*0870*/  FFMA R11, R8, R11, R13 ;  /* 0x0000000b080b7223 */ /* 0x000fc8000000000d */
[----:B------:R-:W-:-:S07]  /*0880*/  FFMA R14, R10, R25, R11 ;  /* 0x000000190a0e7223 */ /* 0x000fce000000000b */
.L_x_14:
        /* <DEDUP_REMOVED lines=16> */
[----:B------:R-:W-:Y:S01]  /*0990*/  IMAD.U32 R7, RZ, RZ, UR7 ;  /* 0x00000007ff077e24 */ /* 0x000fe2000f8e00ff */
[----:B------:R-:W2:Y:S04]  /*09a0*/  LDG.E R11, desc[UR10][R2.64] ;  /* 0x0000000a020b7981 */ /* 0x000ea8000c1e1900 */
[----:B------:R-:W2:Y:S04]  /*09b0*/  LDG.E R8, desc[UR10][R6.64] ;  /* 0x0000000a06087981 */ /* 0x000ea8000c1e1900 */
[----:B------:R-:W3:Y:S04]  /*09c0*/  LDG.E R13, desc[UR10][R2.64+0x4] ;  /* 0x0000040a020d7981 */ /* 0x000ee8000c1e1900 */
[----:B------:R-:W3:Y:S04]  /*09d0*/  LDG.E R10, desc[UR10][R6.64+0x4] ;  /* 0x0000040a060a7981 */ /* 0x000ee8000c1e1900 */
        /* <DEDUP_REMOVED lines=10> */
.L_x_15:
[----:B------:R-:W-:Y:S05]  /*0a80*/  BRA.U !UP1, `(.L_x_11) ;  /* 0x0000000109607547 */ /* 0x000fea000b800000 */
[----:B------:R-:W0:Y:S01]  /*0a90*/  LDCU.128 UR12, c[0x0][0x380] ;  /* 0x00007000ff0c77ac */ /* 0x000e220008000c00 */
[----:B------:R-:W-:Y:S01]  /*0aa0*/  IADD3 R4, P0, PT, R4, UR4, RZ ;  /* 0x0000000404047c10 */ /* 0x000fe2000ff1e0ff */
[----:B------:R-:W-:-:S03]  /*0ab0*/  ULOP3.LUT UR6, UR9, 0x3, URZ, 0xc0, !UPT ;  /* 0x0000000309067892 */ /* 0x000fc6000f8ec0ff */
[----:B------:R-:W-:Y:S02]  /*0ac0*/  IADD3.X R7, PT, PT, R9, UR5, RZ, P0, !PT ;  /* 0x0000000509077c10 */ /* 0x000fe400087fe4ff */
[----:B0-----:R-:W-:Y:S01]  /*0ad0*/  LEA R2, P1, R4, UR12, 0x2 ;  /* 0x0000000c04027c11 */ /* 0x001fe2000f8210ff */
[----:B------:R-:W-:-:S03]  /*0ae0*/  ULEA UR7, UP0, UR4, UR14, 0x2 ;  /* 0x0000000e04077291 */ /* 0x000fc6000f8010ff */
[----:B------:R-:W-:Y:S01]  /*0af0*/  LEA.HI.X R7, R4, UR13, R7, 0x2, P1 ;  /* 0x0000000d04077c11 */ /* 0x000fe200088f1407 */
[----:B------:R-:W-:-:S03]  /*0b00*/  ULEA.HI.X UR8, UR4, UR15, UR5, 0x2, UP0 ;  /* 0x0000000f04087291 */ /* 0x000fc600080f1405 */
[----:B------:R-:W-:-:S09]  /*0b10*/  UMOV UR4, URZ ;  /* 0x000000ff00047c82 */ /* 0x000fd20008000000 */
.L_x_16:
[----:B------:R-:W-:Y:S02]  /*0b20*/  MOV R4, UR7 ;  /* 0x0000000700047c02 */ /* 0x000fe40008000f00 */
[----:B------:R-:W-:Y:S02]  /*0b30*/  MOV R3, R7 ;  /* 0x0000000700037202 */ /* 0x000fe40000000f00 */
[----:B------:R-:W-:-:S04]  /*0b40*/  MOV R5, UR8 ;  /* 0x0000000800057c02 */ /* 0x000fc80008000f00 */
[----:B------:R0:W2:Y:S04]  /*0b50*/  LDG.E R3, desc[UR10][R2.64] ;  /* 0x0000000a02037981 */ /* 0x0000a8000c1e1900 */
[----:B------:R-:W2:Y:S01]  /*0b60*/  LDG.E R4, desc[UR10][R4.64] ;  /* 0x0000000a04047981 */ /* 0x000ea2000c1e1900 */
[----:B------:R-:W-:Y:S02]  /*0b70*/  UIADD3 UR6, UP0, UPT, UR6, -0x1, URZ ;  /* 0xffffffff06067890 */ /* 0x000fe4000ff1e0ff */
[----:B------:R-:W-:Y:S02]  /*0b80*/  UIADD3 UR7, UP1, UPT, UR7, 0x4, URZ ;  /* 0x0000000407077890 */ /* 0x000fe4000ff3e0ff */
[----:B------:R-:W-:Y:S01]  /*0b90*/  UIADD3.X UR4, UPT, UPT, UR4, -0x1, URZ, UP0, !UPT ;  /* 0xffffffff04047890 */ /* 0x000fe200087fe4ff */
[----:B0-----:R-:W-:Y:S01]  /*0ba0*/  IADD3 R2, P0, PT, R2, 0x4, RZ ;  /* 0x0000000402027810 */ /* 0x001fe20007f1e0ff */
[----:B------:R-:W-:-:S02]  /*0bb0*/  UISETP.NE.U32.AND UP0, UPT, UR6, URZ, UPT ;  /* 0x000000ff0600728c */ /* 0x000fc4000bf05070 */
[----:B------:R-:W-:Y:S01]  /*0bc0*/  UIADD3.X UR8, UPT, UPT, URZ, UR8, URZ, UP1, !UPT ;  /* 0x00000008ff087290 */ /* 0x000fe20008ffe4ff */
[----:B------:R-:W-:Y:S01]  /*0bd0*/  IADD3.X R7, PT, PT, RZ, R7, RZ, P0, !PT ;  /* 0x00000007ff077210 */ /* 0x000fe200007fe4ff */
[----:B------:R-:W-:Y:S01]  /*0be0*/  UISETP.NE.AND.EX UP0, UPT, UR4, URZ, UPT, UP0 ;  /* 0x000000ff0400728c */ /* 0x000fe2000bf05300 */
[----:B--2---:R-:W-:-:S08]  /*0bf0*/  FFMA R14, R3, R4, R14 ;  /* 0x00000004030e7223 */ /* 0x004fd0000000000e */
[----:B------:R-:W-:Y:S05]  /*0c00*/  BRA.U UP0, `(.L_x_16) ;  /* 0xfffffffd00c47547 */ /* 0x000fea000b83ffff */
.L_x_11:
[----:B------:R-:W0:Y:S02]  /*0c10*/  LDCU.64 UR4, c[0x0][0x390] ;  /* 0x00007200ff0477ac */ /* 0x000e240008000a00 */
[----:B0-----:R-:W-:-:S04]  /*0c20*/  LEA R2, P0, R0, UR4, 0x2 ;  /* 0x0000000400027c11 */ /* 0x001fc8000f8010ff */
[----:B------:R-:W-:-:S05]  /*0c30*/  LEA.HI.X R3, R0, UR5, RZ, 0x2, P0 ;  /* 0x0000000500037c11 */ /* 0x000fca00080f14ff */
[----:B------:R-:W-:Y:S01]  /*0c40*/  STG.E desc[UR10][R2.64], R14 ;  /* 0x0000000e02007986 */ /* 0x000fe2000c10190a */
[----:B------:R-:W-:Y:S05]  /*0c50*/  EXIT ;  /* 0x000000000000794d */ /* 0x000fea0003800000 */
.L_x_17:
        /* <DEDUP_REMOVED lines=10> */
.L_x_20:


//--------------------- .nv.shared._Z16MatVecMul_sharedPfS_S_ii --------------------------
	.section	.nv.shared._Z16MatVecMul_sharedPfS_S_ii,"aw",@nobits
	.sectionflags	@""
	.align	4
.nv.shared._Z16MatVecMul_sharedPfS_S_ii:
	.zero		1088


//--------------------- .nv.shared.reserved.0     --------------------------
	.section	.nv.shared.reserved.0,"aw",@nobits
	.weak		__nv_reservedSMEM_offset_0_alias
	.size		__nv_reservedSMEM_offset_0_alias, 0, 64
	.other		__nv_reservedSMEM_offset_0_alias,@"STO_CUDA_RESERVED_SHARED STV_DEFAULT"
__nv_reservedSMEM_offset_0_alias:
	.zero		0
	.zero		64


//--------------------- .nv.constant0._Z16MatVecMul_sharedPfS_S_ii --------------------------
	.section	.nv.constant0._Z16MatVecMul_sharedPfS_S_ii,"a",@progbits
	.sectionflags	@""
	.align	4
.nv.constant0._Z16MatVecMul_sharedPfS_S_ii:
	.zero		928


//--------------------- .nv.constant0._Z19MatVecMul_TransposePfS_S_ii --------------------------
	.section	.nv.constant0._Z19MatVecMul_TransposePfS_S_ii,"a",@progbits
	.sectionflags	@""
	.align	4
.nv.constant0._Z19MatVecMul_TransposePfS_S_ii:
	.zero		928


//--------------------- .nv.constant0._Z16MatVecMul_GlobalPfS_S_ii --------------------------
	.section	.nv.constant0._Z16MatVecMul_GlobalPfS_S_ii,"a",@progbits
	.sectionflags	@""
	.align	4
.nv.constant0._Z16MatVecMul_GlobalPfS_S_ii:
	.zero		928


//--------------------- SYMBOLS --------------------------

	.type		.nv.reservedSmem.offset0,@object
	.size		.nv.reservedSmem.offset0,0x4
	.type		.nv.reservedSmem.cap,@object
	.size		.nv.reservedSmem.cap,0x4
